//
// Generated by NVIDIA NVVM Compiler
//
// Compiler Build ID: CL-36424714
// Cuda compilation tools, release 13.0, V13.0.88
// Based on NVVM 20.0.0
//

.version 9.0
.target sm_100
.address_size 64

	// .globl	cuda_test
.extern .func  (.param .b32 func_retval0) vprintf
(
	.param .b64 vprintf_param_0,
	.param .b64 vprintf_param_1
)
;
// _ZZ9GPU_sweepE3src has been demoted
// _ZZ9GPU_sweepE6volume has been demoted
// _ZZ9GPU_sweepE8coefpsic has been demoted
// _ZZ9GPU_sweepE4afpm has been demoted
// _ZZ9GPU_sweepE5psifp has been demoted
// _ZZ9GPU_sweepE7ez_exit has been demoted
// _ZZ9GPU_sweepE6sm_agg has been demoted
.global .align 1 .b8 $str[17] = {97, 110, 103, 108, 101, 98, 97, 116, 99, 104, 32, 61, 32, 37, 100, 10};

.visible .entry cuda_test(
	.param .u32 cuda_test_param_0,
	.param .u32 cuda_test_param_1,
	.param .u32 cuda_test_param_2,
	.param .u32 cuda_test_param_3,
	.param .u64 .ptr .align 1 cuda_test_param_4
)
{
	.local .align 8 .b8 	__local_depot0[8];
	.reg .b64 	%SP;
	.reg .b64 	%SPL;
	.reg .pred 	%p<7>;
	.reg .b32 	%r<26>;
	.reg .b64 	%rd<10>;

	mov.u64 	%SPL, __local_depot0;
	cvta.local.u64 	%SP, %SPL;
	ld.param.u32 	%r15, [cuda_test_param_0];
	ld.param.u32 	%r16, [cuda_test_param_1];
	ld.param.u32 	%r17, [cuda_test_param_3];
	ld.param.u64 	%rd2, [cuda_test_param_4];
	add.u64 	%rd3, %SP, 0;
	add.u64 	%rd4, %SPL, 0;
	st.local.u32 	[%rd4], %r15;
	mov.u64 	%rd5, $str;
	cvta.global.u64 	%rd6, %rd5;
	{ // callseq 0, 0
	.param .b64 param0;
	st.param.b64 	[param0], %rd6;
	.param .b64 param1;
	st.param.b64 	[param1], %rd3;
	.param .b32 retval0;
	call.uni (retval0), 
	vprintf, 
	(
	param0, 
	param1
	);
	ld.param.b32 	%r18, [retval0];
	} // callseq 0
	mov.u32 	%r22, %ctaid.x;
	setp.ge.s32 	%p1, %r22, %r15;
	@%p1 bra 	$L__BB0_9;
	setp.lt.s32 	%p2, %r17, 1;
	mov.u32 	%r2, %tid.x;
	@%p2 bra 	$L__BB0_9;
	mov.u32 	%r3, %ntid.x;
	cvta.to.global.u64 	%rd1, %rd2;
	mov.u32 	%r4, %nctaid.x;
$L__BB0_3:
	mul.lo.s32 	%r6, %r22, %r17;
	mov.b32 	%r23, 0;
$L__BB0_4:
	setp.lt.s32 	%p3, %r2, %r16;
	@%p3 bra 	$L__BB0_5;
	bra.uni 	$L__BB0_7;
$L__BB0_5:
	add.s32 	%r21, %r23, %r6;
	mad.lo.s32 	%r24, %r21, 192, %r2;
	mov.u32 	%r25, %r2;
$L__BB0_6:
	mul.wide.s32 	%rd7, %r24, 8;
	add.s64 	%rd8, %rd1, %rd7;
	mov.b64 	%rd9, 4607182418800017408;
	st.global.u64 	[%rd8], %rd9;
	add.s32 	%r25, %r25, %r3;
	add.s32 	%r24, %r24, %r3;
	setp.lt.s32 	%p4, %r25, %r16;
	@%p4 bra 	$L__BB0_6;
$L__BB0_7:
	add.s32 	%r23, %r23, 1;
	setp.eq.s32 	%p5, %r23, %r17;
	@%p5 bra 	$L__BB0_8;
	bra.uni 	$L__BB0_4;
$L__BB0_8:
	add.s32 	%r22, %r22, %r4;
	setp.lt.s32 	%p6, %r22, %r15;
	@%p6 bra 	$L__BB0_3;
$L__BB0_9:
	ret;

}
	// .globl	GPU_sweep
.visible .entry GPU_sweep(
	.param .u32 GPU_sweep_param_0,
	.param .u32 GPU_sweep_param_1,
	.param .u32 GPU_sweep_param_2,
	.param .u32 GPU_sweep_param_3,
	.param .u32 GPU_sweep_param_4,
	.param .u32 GPU_sweep_param_5,
	.param .u32 GPU_sweep_param_6,
	.param .u64 .ptr .align 1 GPU_sweep_param_7,
	.param .u64 .ptr .align 1 GPU_sweep_param_8,
	.param .u64 .ptr .align 1 GPU_sweep_param_9,
	.param .u64 .ptr .align 1 GPU_sweep_param_10,
	.param .u64 .ptr .align 1 GPU_sweep_param_11,
	.param .u64 .ptr .align 1 GPU_sweep_param_12,
	.param .u64 .ptr .align 1 GPU_sweep_param_13,
	.param .u64 .ptr .align 1 GPU_sweep_param_14,
	.param .u64 .ptr .align 1 GPU_sweep_param_15,
	.param .u64 .ptr .align 1 GPU_sweep_param_16,
	.param .u64 .ptr .align 1 GPU_sweep_param_17,
	.param .u64 .ptr .align 1 GPU_sweep_param_18,
	.param .u64 .ptr .align 1 GPU_sweep_param_19,
	.param .u64 .ptr .align 1 GPU_sweep_param_20,
	.param .u64 .ptr .align 1 GPU_sweep_param_21,
	.param .u64 .ptr .align 1 GPU_sweep_param_22,
	.param .u64 .ptr .align 1 GPU_sweep_param_23
)
{
	.reg .pred 	%p<61>;
	.reg .b32 	%r<239>;
	.reg .b64 	%rd<304>;
	.reg .b64 	%fd<355>;
	// demoted variable
	.shared .align 8 .u64 _ZZ9GPU_sweepE3src;
	// demoted variable
	.shared .align 8 .u64 _ZZ9GPU_sweepE6volume;
	// demoted variable
	.shared .align 8 .u64 _ZZ9GPU_sweepE8coefpsic;
	// demoted variable
	.shared .align 8 .u64 _ZZ9GPU_sweepE4afpm;
	// demoted variable
	.shared .align 8 .u64 _ZZ9GPU_sweepE5psifp;
	// demoted variable
	.shared .align 8 .u64 _ZZ9GPU_sweepE7ez_exit;
	// demoted variable
	.shared .align 8 .b8 _ZZ9GPU_sweepE6sm_agg[5000];
	ld.param.u32 	%r98, [GPU_sweep_param_0];
	ld.param.u32 	%r99, [GPU_sweep_param_1];
	ld.param.u32 	%r101, [GPU_sweep_param_3];
	ld.param.u32 	%r103, [GPU_sweep_param_5];
	ld.param.u32 	%r104, [GPU_sweep_param_6];
	ld.param.u64 	%rd42, [GPU_sweep_param_8];
	ld.param.u64 	%rd34, [GPU_sweep_param_10];
	ld.param.u64 	%rd43, [GPU_sweep_param_14];
	ld.param.u64 	%rd44, [GPU_sweep_param_15];
	ld.param.u64 	%rd45, [GPU_sweep_param_19];
	ld.param.u64 	%rd41, [GPU_sweep_param_20];
	ld.param.u64 	%rd46, [GPU_sweep_param_21];
	ld.param.u64 	%rd47, [GPU_sweep_param_22];
	ld.param.u64 	%rd48, [GPU_sweep_param_23];
	cvta.to.global.u64 	%rd1, %rd44;
	cvta.to.global.u64 	%rd2, %rd43;
	cvta.to.global.u64 	%rd3, %rd48;
	cvta.to.global.u64 	%rd4, %rd45;
	cvta.to.global.u64 	%rd5, %rd46;
	cvta.to.global.u64 	%rd6, %rd47;
	cvta.to.global.u64 	%rd49, %rd42;
	shl.b32 	%r105, %r98, 5;
	mul.wide.s32 	%rd50, %r105, 8;
	mov.u32 	%r106, _ZZ9GPU_sweepE6sm_agg;
	cvt.u64.u32 	%rd51, %r106;
	cvta.shared.u64 	%rd52, %rd51;
	add.s64 	%rd53, %rd52, %rd50;
	st.shared.u64 	[_ZZ9GPU_sweepE3src], %rd53;
	mul.wide.s32 	%rd54, %r98, 256;
	add.s64 	%rd55, %rd53, %rd54;
	st.shared.u64 	[_ZZ9GPU_sweepE6volume], %rd55;
	mul.wide.s32 	%rd56, %r98, 8;
	add.s64 	%rd57, %rd55, %rd56;
	st.shared.u64 	[_ZZ9GPU_sweepE8coefpsic], %rd57;
	mul.wide.s32 	%rd58, %r99, 8;
	add.s64 	%rd59, %rd57, %rd58;
	st.shared.u64 	[_ZZ9GPU_sweepE4afpm], %rd59;
	shl.b32 	%r107, %r99, 1;
	mad.lo.s32 	%r108, %r98, 65, %r107;
	add.s64 	%rd60, %rd59, %rd58;
	st.shared.u64 	[_ZZ9GPU_sweepE5psifp], %rd60;
	shl.b32 	%r109, %r99, 5;
	add.s32 	%r110, %r108, %r109;
	mul.wide.s32 	%rd61, %r110, 8;
	add.s64 	%rd62, %rd52, %rd61;
	st.shared.u64 	[_ZZ9GPU_sweepE7ez_exit], %rd62;
	mov.u32 	%r1, %ctaid.y;
	mov.u32 	%r2, %tid.x;
	mul.lo.s32 	%r111, %r1, 3;
	mul.wide.u32 	%rd63, %r111, 8;
	add.s64 	%rd64, %rd49, %rd63;
	ld.global.f64 	%fd1, [%rd64];
	ld.global.f64 	%fd2, [%rd64+8];
	ld.global.f64 	%fd3, [%rd64+16];
	setp.lt.s32 	%p3, %r101, 1;
	@%p3 bra 	$L__BB1_94;
	mad.lo.s32 	%r3, %r104, %r1, -1;
	mad.lo.s32 	%r4, %r98, %r1, -1;
	shl.b32 	%r5, %r103, 2;
	shl.b32 	%r6, %r103, 3;
	shl.b32 	%r7, %r103, 5;
	shl.b32 	%r8, %r103, 4;
	mul.lo.s32 	%r9, %r103, 24;
	cvta.to.global.u64 	%rd7, %rd34;
	cvta.to.global.u64 	%rd8, %rd41;
	mov.b32 	%r214, 0;
	mov.u32 	%r215, %r214;
$L__BB1_2:
	ld.param.u64 	%rd299, [GPU_sweep_param_18];
	ld.param.u64 	%rd296, [GPU_sweep_param_13];
	ld.param.u64 	%rd295, [GPU_sweep_param_12];
	ld.param.u64 	%rd294, [GPU_sweep_param_11];
	ld.param.u64 	%rd293, [GPU_sweep_param_9];
	mad.lo.s32 	%r113, %r101, %r1, %r215;
	cvta.to.global.u64 	%rd65, %rd293;
	mul.wide.u32 	%rd66, %r113, 4;
	add.s64 	%rd67, %rd65, %rd66;
	ld.global.u32 	%r114, [%rd67];
	add.s32 	%r12, %r114, -1;
	cvta.to.global.u64 	%rd68, %rd294;
	mul.wide.s32 	%rd69, %r114, 4;
	add.s64 	%rd70, %rd68, %rd69;
	ld.global.u32 	%r13, [%rd70+-4];
	cvta.to.global.u64 	%rd71, %rd295;
	add.s64 	%rd72, %rd71, %rd69;
	ld.global.u32 	%r14, [%rd72+-4];
	cvta.to.global.u64 	%rd73, %rd296;
	add.s64 	%rd74, %rd73, %rd69;
	ld.global.u32 	%r15, [%rd74+-4];
	mad.lo.s32 	%r16, %r12, %r103, %r2;
	cvta.to.global.u64 	%rd75, %rd299;
	mul.wide.s32 	%rd76, %r16, 8;
	add.s64 	%rd77, %rd75, %rd76;
	ld.global.f64 	%fd4, [%rd77];
	setp.lt.s32 	%p4, %r13, 1;
	@%p4 bra 	$L__BB1_93;
	ld.param.u64 	%rd298, [GPU_sweep_param_17];
	ld.param.u64 	%rd297, [GPU_sweep_param_16];
	ld.param.u32 	%r212, [GPU_sweep_param_2];
	mul.lo.s32 	%r17, %r12, %r98;
	mad.lo.s32 	%r18, %r12, %r212, %r1;
	cvta.to.global.u64 	%rd78, %rd297;
	add.s64 	%rd9, %rd78, %rd76;
	cvta.to.global.u64 	%rd80, %rd298;
	add.s64 	%rd10, %rd80, %rd76;
	setp.lt.u32 	%p5, %r13, 4;
	mov.b32 	%r216, 0;
	@%p5 bra 	$L__BB1_6;
	mad.lo.s32 	%r221, %r103, 3, %r2;
	shl.b32 	%r116, %r103, 1;
	add.s32 	%r222, %r2, %r116;
	add.s32 	%r223, %r2, %r103;
	shl.b32 	%r117, %r2, 3;
	mov.u32 	%r118, _ZZ9GPU_sweepE6sm_agg;
	add.s32 	%r220, %r118, %r117;
	ld.global.f64 	%fd301, [%rd10];
	and.b32  	%r119, %r13, 2147483644;
	neg.s32 	%r224, %r119;
	mul.lo.s32 	%r120, %r103, %r98;
	mad.lo.s32 	%r218, %r120, %r18, %r2;
	mad.lo.s32 	%r217, %r120, %r12, %r2;
	mov.b64 	%rd300, 0;
	mov.u32 	%r219, %r2;
$L__BB1_5:
	and.b32  	%r216, %r13, 2147483644;
	mul.wide.s32 	%rd82, %r217, 8;
	add.s64 	%rd83, %rd2, %rd82;
	ld.global.f64 	%fd114, [%rd83];
	mul.wide.s32 	%rd84, %r218, 8;
	add.s64 	%rd85, %rd1, %rd84;
	ld.global.f64 	%fd115, [%rd85];
	add.f64 	%fd116, %fd114, %fd115;
	ld.global.f64 	%fd117, [%rd9];
	mul.f64 	%fd118, %fd117, %fd116;
	st.shared.f64 	[%r220], %fd118;
	mul.f64 	%fd119, %fd116, %fd301;
	ld.shared.u64 	%rd86, [_ZZ9GPU_sweepE3src];
	mul.wide.s32 	%rd87, %r219, 8;
	add.s64 	%rd88, %rd86, %rd87;
	st.f64 	[%rd88], %fd119;
	ld.global.f64 	%fd120, [%rd10];
	ld.shared.u64 	%rd89, [_ZZ9GPU_sweepE6volume];
	add.s64 	%rd90, %rd89, %rd300;
	st.f64 	[%rd90], %fd120;
	mul.wide.s32 	%rd91, %r103, 8;
	add.s64 	%rd92, %rd83, %rd91;
	ld.global.f64 	%fd121, [%rd92];
	add.s64 	%rd93, %rd85, %rd91;
	ld.global.f64 	%fd122, [%rd93];
	add.f64 	%fd123, %fd121, %fd122;
	ld.global.f64 	%fd124, [%rd9];
	mul.f64 	%fd125, %fd124, %fd123;
	add.s32 	%r121, %r220, %r6;
	st.shared.f64 	[%r121], %fd125;
	mul.f64 	%fd126, %fd123, %fd120;
	ld.shared.u64 	%rd94, [_ZZ9GPU_sweepE3src];
	mul.wide.s32 	%rd95, %r223, 8;
	add.s64 	%rd96, %rd94, %rd95;
	st.f64 	[%rd96], %fd126;
	ld.global.f64 	%fd127, [%rd10];
	ld.shared.u64 	%rd97, [_ZZ9GPU_sweepE6volume];
	add.s64 	%rd98, %rd97, %rd300;
	st.f64 	[%rd98+8], %fd127;
	add.s64 	%rd99, %rd92, %rd91;
	ld.global.f64 	%fd128, [%rd99];
	add.s64 	%rd100, %rd93, %rd91;
	ld.global.f64 	%fd129, [%rd100];
	add.f64 	%fd130, %fd128, %fd129;
	ld.global.f64 	%fd131, [%rd9];
	mul.f64 	%fd132, %fd131, %fd130;
	add.s32 	%r122, %r220, %r8;
	st.shared.f64 	[%r122], %fd132;
	mul.f64 	%fd133, %fd130, %fd127;
	ld.shared.u64 	%rd101, [_ZZ9GPU_sweepE3src];
	mul.wide.s32 	%rd102, %r222, 8;
	add.s64 	%rd103, %rd101, %rd102;
	st.f64 	[%rd103], %fd133;
	ld.global.f64 	%fd134, [%rd10];
	ld.shared.u64 	%rd104, [_ZZ9GPU_sweepE6volume];
	add.s64 	%rd105, %rd104, %rd300;
	st.f64 	[%rd105+16], %fd134;
	add.s64 	%rd106, %rd99, %rd91;
	ld.global.f64 	%fd135, [%rd106];
	add.s64 	%rd107, %rd100, %rd91;
	ld.global.f64 	%fd136, [%rd107];
	add.f64 	%fd137, %fd135, %fd136;
	ld.global.f64 	%fd138, [%rd9];
	mul.f64 	%fd139, %fd138, %fd137;
	add.s32 	%r123, %r220, %r9;
	st.shared.f64 	[%r123], %fd139;
	mul.f64 	%fd140, %fd137, %fd134;
	ld.shared.u64 	%rd108, [_ZZ9GPU_sweepE3src];
	mul.wide.s32 	%rd109, %r221, 8;
	add.s64 	%rd110, %rd108, %rd109;
	st.f64 	[%rd110], %fd140;
	ld.global.f64 	%fd301, [%rd10];
	ld.shared.u64 	%rd111, [_ZZ9GPU_sweepE6volume];
	add.s64 	%rd112, %rd111, %rd300;
	st.f64 	[%rd112+24], %fd301;
	add.s32 	%r224, %r224, 4;
	add.s64 	%rd300, %rd300, 32;
	add.s32 	%r223, %r223, %r5;
	add.s32 	%r222, %r222, %r5;
	add.s32 	%r221, %r221, %r5;
	add.s32 	%r220, %r220, %r7;
	add.s32 	%r219, %r219, %r5;
	add.s32 	%r218, %r218, %r5;
	add.s32 	%r217, %r217, %r5;
	setp.eq.s32 	%p6, %r224, 0;
	@%p6 bra 	$L__BB1_6;
	bra.uni 	$L__BB1_5;
$L__BB1_6:
	and.b32  	%r27, %r13, 3;
	setp.eq.s32 	%p7, %r27, 0;
	@%p7 bra 	$L__BB1_10;
	add.s32 	%r124, %r216, %r17;
	mad.lo.s32 	%r125, %r124, %r103, %r2;
	mul.wide.s32 	%rd113, %r125, 8;
	add.s64 	%rd11, %rd2, %rd113;
	ld.global.f64 	%fd141, [%rd11];
	mad.lo.s32 	%r126, %r18, %r98, %r216;
	mad.lo.s32 	%r127, %r126, %r103, %r2;
	mul.wide.s32 	%rd114, %r127, 8;
	add.s64 	%rd12, %rd1, %rd114;
	ld.global.f64 	%fd142, [%rd12];
	add.f64 	%fd143, %fd141, %fd142;
	ld.global.f64 	%fd144, [%rd9];
	mul.f64 	%fd145, %fd144, %fd143;
	mad.lo.s32 	%r28, %r216, %r103, %r2;
	shl.b32 	%r128, %r28, 3;
	mov.u32 	%r129, _ZZ9GPU_sweepE6sm_agg;
	add.s32 	%r29, %r129, %r128;
	st.shared.f64 	[%r29], %fd145;
	ld.global.f64 	%fd146, [%rd10];
	mul.f64 	%fd147, %fd143, %fd146;
	ld.shared.u64 	%rd115, [_ZZ9GPU_sweepE3src];
	mul.wide.s32 	%rd116, %r28, 8;
	add.s64 	%rd117, %rd115, %rd116;
	st.f64 	[%rd117], %fd147;
	ld.global.f64 	%fd6, [%rd10];
	ld.shared.u64 	%rd118, [_ZZ9GPU_sweepE6volume];
	mul.wide.u32 	%rd119, %r216, 8;
	add.s64 	%rd120, %rd118, %rd119;
	st.f64 	[%rd120], %fd6;
	setp.eq.s32 	%p8, %r27, 1;
	@%p8 bra 	$L__BB1_10;
	mul.wide.s32 	%rd13, %r103, 8;
	add.s64 	%rd14, %rd11, %rd13;
	ld.global.f64 	%fd148, [%rd14];
	add.s64 	%rd15, %rd12, %rd13;
	ld.global.f64 	%fd149, [%rd15];
	add.f64 	%fd150, %fd148, %fd149;
	ld.global.f64 	%fd151, [%rd9];
	mul.f64 	%fd152, %fd151, %fd150;
	add.s32 	%r30, %r28, %r103;
	add.s32 	%r31, %r29, %r6;
	st.shared.f64 	[%r31], %fd152;
	mul.f64 	%fd153, %fd150, %fd6;
	ld.shared.u64 	%rd121, [_ZZ9GPU_sweepE3src];
	mul.wide.s32 	%rd122, %r30, 8;
	add.s64 	%rd123, %rd121, %rd122;
	st.f64 	[%rd123], %fd153;
	ld.global.f64 	%fd7, [%rd10];
	ld.shared.u64 	%rd124, [_ZZ9GPU_sweepE6volume];
	mul.wide.u32 	%rd125, %r216, 8;
	add.s64 	%rd126, %rd124, %rd125;
	st.f64 	[%rd126+8], %fd7;
	setp.eq.s32 	%p9, %r27, 2;
	@%p9 bra 	$L__BB1_10;
	add.s64 	%rd127, %rd14, %rd13;
	ld.global.f64 	%fd154, [%rd127];
	add.s64 	%rd128, %rd15, %rd13;
	ld.global.f64 	%fd155, [%rd128];
	add.f64 	%fd156, %fd154, %fd155;
	ld.global.f64 	%fd157, [%rd9];
	mul.f64 	%fd158, %fd157, %fd156;
	add.s32 	%r130, %r30, %r103;
	add.s32 	%r131, %r31, %r6;
	st.shared.f64 	[%r131], %fd158;
	mul.f64 	%fd159, %fd156, %fd7;
	ld.shared.u64 	%rd129, [_ZZ9GPU_sweepE3src];
	mul.wide.s32 	%rd130, %r130, 8;
	add.s64 	%rd131, %rd129, %rd130;
	st.f64 	[%rd131], %fd159;
	ld.global.f64 	%fd160, [%rd10];
	ld.shared.u64 	%rd132, [_ZZ9GPU_sweepE6volume];
	add.s64 	%rd134, %rd132, %rd125;
	st.f64 	[%rd134+16], %fd160;
$L__BB1_10:
	not.b32 	%r32, %r15;
	add.s32 	%r133, %r14, -2;
	add.s32 	%r134, %r14, 6;
	and.b32  	%r135, %r134, 7;
	add.s32 	%r33, %r135, -1;
	and.b32  	%r34, %r14, 2147483646;
	and.b32  	%r35, %r133, 7;
	and.b32  	%r36, %r133, -8;
	mov.b32 	%r225, 0;
$L__BB1_11:
	ld.param.u32 	%r213, [GPU_sweep_param_4];
	setp.lt.s32 	%p10, %r14, 1;
	mad.lo.s32 	%r136, %r1, %r213, %r1;
	add.s32 	%r137, %r214, %r136;
	add.s32 	%r138, %r137, %r225;
	mul.wide.s32 	%rd135, %r138, 4;
	add.s64 	%rd136, %rd7, %rd135;
	ld.global.u32 	%r55, [%rd136];
	add.s32 	%r56, %r55, %r32;
	mov.f64 	%fd302, 0d0000000000000000;
	@%p10 bra 	$L__BB1_23;
	setp.eq.s32 	%p11, %r14, 1;
	add.s32 	%r140, %r56, %r17;
	mul.lo.s32 	%r57, %r140, %r99;
	mad.lo.s32 	%r58, %r56, %r103, %r2;
	mov.b32 	%r226, 0;
	mov.f64 	%fd302, 0d0000000000000000;
	@%p11 bra 	$L__BB1_16;
	mov.b32 	%r227, 0;
	mov.f64 	%fd302, 0d0000000000000000;
	ld.shared.u64 	%rd301, [_ZZ9GPU_sweepE4afpm];
$L__BB1_14:
	add.s32 	%r142, %r227, %r57;
	mul.lo.s32 	%r143, %r142, 3;
	mul.wide.s32 	%rd137, %r143, 8;
	add.s64 	%rd20, %rd4, %rd137;
	ld.global.f64 	%fd165, [%rd20];
	ld.global.f64 	%fd166, [%rd20+8];
	mul.f64 	%fd167, %fd2, %fd166;
	fma.rn.f64 	%fd168, %fd1, %fd165, %fd167;
	ld.global.f64 	%fd169, [%rd20+16];
	fma.rn.f64 	%fd170, %fd3, %fd169, %fd168;
	mul.wide.u32 	%rd138, %r227, 8;
	add.s64 	%rd139, %rd301, %rd138;
	st.f64 	[%rd139], %fd170;
	mul.wide.s32 	%rd140, %r143, 4;
	add.s64 	%rd21, %rd5, %rd140;
	ld.global.u32 	%r66, [%rd21+4];
	ld.global.u32 	%r67, [%rd21+8];
	ld.shared.u64 	%rd302, [_ZZ9GPU_sweepE4afpm];
	add.s64 	%rd141, %rd302, %rd138;
	ld.f64 	%fd19, [%rd141];
	setp.ltu.f64 	%p12, %fd19, 0d0000000000000000;
	@%p12 bra 	$L__BB1_67;
	add.f64 	%fd302, %fd302, %fd19;
	bra.uni 	$L__BB1_71;
$L__BB1_16:
	and.b32  	%r155, %r14, 1;
	setp.eq.b32 	%p17, %r155, 1;
	not.pred 	%p18, %p17;
	@%p18 bra 	$L__BB1_23;
	add.s32 	%r156, %r226, %r57;
	mul.lo.s32 	%r157, %r156, 3;
	mul.wide.s32 	%rd165, %r157, 8;
	add.s64 	%rd166, %rd4, %rd165;
	ld.global.f64 	%fd183, [%rd166];
	ld.global.f64 	%fd184, [%rd166+8];
	mul.f64 	%fd185, %fd2, %fd184;
	fma.rn.f64 	%fd186, %fd1, %fd183, %fd185;
	ld.global.f64 	%fd187, [%rd166+16];
	fma.rn.f64 	%fd188, %fd3, %fd187, %fd186;
	ld.shared.u64 	%rd167, [_ZZ9GPU_sweepE4afpm];
	mul.wide.u32 	%rd168, %r226, 8;
	add.s64 	%rd169, %rd167, %rd168;
	st.f64 	[%rd169], %fd188;
	mul.wide.s32 	%rd170, %r157, 4;
	add.s64 	%rd171, %rd5, %rd170;
	ld.global.u32 	%r60, [%rd171+4];
	ld.global.u32 	%r61, [%rd171+8];
	ld.shared.u64 	%rd172, [_ZZ9GPU_sweepE4afpm];
	add.s64 	%rd173, %rd172, %rd168;
	ld.f64 	%fd12, [%rd173];
	setp.ltu.f64 	%p19, %fd12, 0d0000000000000000;
	@%p19 bra 	$L__BB1_19;
	add.f64 	%fd302, %fd302, %fd12;
	bra.uni 	$L__BB1_23;
$L__BB1_19:
	setp.eq.s32 	%p20, %r60, 1;
	@%p20 bra 	$L__BB1_21;
	add.s32 	%r158, %r4, %r60;
	mad.lo.s32 	%r159, %r158, %r103, %r2;
	mul.wide.s32 	%rd174, %r159, 8;
	add.s64 	%rd175, %rd6, %rd174;
	ld.global.f64 	%fd304, [%rd175];
	bra.uni 	$L__BB1_22;
$L__BB1_21:
	add.s32 	%r160, %r3, %r61;
	mad.lo.s32 	%r161, %r160, %r103, %r2;
	mul.wide.s32 	%rd176, %r161, 8;
	add.s64 	%rd177, %rd3, %rd176;
	ld.global.f64 	%fd304, [%rd177];
$L__BB1_22:
	mul.f64 	%fd189, %fd304, %fd12;
	ld.shared.u64 	%rd178, [_ZZ9GPU_sweepE3src];
	mul.wide.s32 	%rd179, %r58, 8;
	add.s64 	%rd180, %rd178, %rd179;
	ld.f64 	%fd190, [%rd180];
	sub.f64 	%fd191, %fd190, %fd189;
	st.f64 	[%rd180], %fd191;
	ld.shared.u64 	%rd181, [_ZZ9GPU_sweepE5psifp];
	mad.lo.s32 	%r162, %r226, %r103, %r2;
	mul.wide.s32 	%rd182, %r162, 8;
	add.s64 	%rd183, %rd181, %rd182;
	st.f64 	[%rd183], %fd304;
$L__BB1_23:
	mov.b32 	%r235, 0;
	@%p10 bra 	$L__BB1_84;
	add.s32 	%r165, %r56, %r17;
	mul.lo.s32 	%r62, %r165, %r99;
	mad.lo.s32 	%r63, %r56, %r103, %r2;
	shl.b32 	%r166, %r63, 3;
	mov.u32 	%r167, _ZZ9GPU_sweepE6sm_agg;
	add.s32 	%r64, %r167, %r166;
	mov.b32 	%r235, 0;
	mov.u32 	%r229, %r235;
$L__BB1_25:
	add.s32 	%r168, %r229, %r62;
	mul.lo.s32 	%r73, %r168, 3;
	mul.wide.s32 	%rd184, %r73, 8;
	add.s64 	%rd185, %rd8, %rd184;
	ld.global.f64 	%fd192, [%rd185];
	ld.global.f64 	%fd193, [%rd185+8];
	mul.f64 	%fd194, %fd2, %fd193;
	fma.rn.f64 	%fd195, %fd1, %fd192, %fd194;
	ld.global.f64 	%fd196, [%rd185+16];
	fma.rn.f64 	%fd32, %fd3, %fd196, %fd195;
	setp.leu.f64 	%p22, %fd32, 0d0000000000000000;
	@%p22 bra 	$L__BB1_83;
	setp.eq.s32 	%p23, %r14, 3;
	add.f64 	%fd302, %fd302, %fd32;
	mul.wide.s32 	%rd186, %r73, 4;
	add.s64 	%rd187, %rd5, %rd186;
	ld.global.u32 	%r169, [%rd187+8];
	add.s32 	%r74, %r169, -1;
	ld.shared.u64 	%rd188, [_ZZ9GPU_sweepE7ez_exit];
	mul.wide.s32 	%rd189, %r235, 4;
	add.s64 	%rd190, %rd188, %rd189;
	st.u32 	[%rd190], %r74;
	ld.shared.u64 	%rd191, [_ZZ9GPU_sweepE8coefpsic];
	mul.wide.s32 	%rd192, %r235, 8;
	add.s64 	%rd193, %rd191, %rd192;
	st.f64 	[%rd193], %fd32;
	add.s32 	%r235, %r235, 1;
	@%p23 bra 	$L__BB1_78;
	setp.lt.s32 	%p24, %r14, 3;
	mov.f64 	%fd314, 0d0000000000000000;
	mov.f64 	%fd315, %fd314;
	@%p24 bra 	$L__BB1_66;
	add.s32 	%r170, %r14, -3;
	setp.lt.u32 	%p25, %r170, 7;
	ld.shared.u64 	%rd28, [_ZZ9GPU_sweepE4afpm];
	mov.f64 	%fd315, 0d0000000000000000;
	ld.shared.u64 	%rd29, [_ZZ9GPU_sweepE5psifp];
	mov.f64 	%fd314, %fd315;
	mov.u32 	%r232, %r229;
	@%p25 bra 	$L__BB1_47;
	mov.b32 	%r231, 0;
	mov.f64 	%fd315, 0d0000000000000000;
	mov.u32 	%r232, %r229;
$L__BB1_30:
	.pragma "nounroll";
	rem.s32 	%r232, %r232, %r14;
	mul.wide.s32 	%rd194, %r232, 8;
	add.s64 	%rd195, %rd28, %rd194;
	ld.f64 	%fd37, [%rd195];
	setp.geu.f64 	%p26, %fd37, 0d0000000000000000;
	mad.lo.s32 	%r172, %r232, %r103, %r2;
	mul.wide.s32 	%rd196, %r172, 8;
	add.s64 	%rd30, %rd29, %rd196;
	@%p26 bra 	$L__BB1_32;
	sub.f64 	%fd314, %fd314, %fd37;
	ld.f64 	%fd201, [%rd30];
	mul.f64 	%fd202, %fd37, %fd201;
	sub.f64 	%fd315, %fd315, %fd202;
$L__BB1_32:
	@%p26 bra 	$L__BB1_34;
	sub.f64 	%fd314, %fd314, %fd37;
	ld.f64 	%fd203, [%rd30];
	mul.f64 	%fd204, %fd37, %fd203;
	sub.f64 	%fd315, %fd315, %fd204;
$L__BB1_34:
	@%p26 bra 	$L__BB1_36;
	sub.f64 	%fd314, %fd314, %fd37;
	ld.f64 	%fd205, [%rd30];
	mul.f64 	%fd206, %fd37, %fd205;
	sub.f64 	%fd315, %fd315, %fd206;
$L__BB1_36:
	@%p26 bra 	$L__BB1_38;
	sub.f64 	%fd314, %fd314, %fd37;
	ld.f64 	%fd207, [%rd30];
	mul.f64 	%fd208, %fd37, %fd207;
	sub.f64 	%fd315, %fd315, %fd208;
$L__BB1_38:
	@%p26 bra 	$L__BB1_40;
	sub.f64 	%fd314, %fd314, %fd37;
	ld.f64 	%fd209, [%rd30];
	mul.f64 	%fd210, %fd37, %fd209;
	sub.f64 	%fd315, %fd315, %fd210;
$L__BB1_40:
	@%p26 bra 	$L__BB1_42;
	sub.f64 	%fd314, %fd314, %fd37;
	ld.f64 	%fd211, [%rd30];
	mul.f64 	%fd212, %fd37, %fd211;
	sub.f64 	%fd315, %fd315, %fd212;
$L__BB1_42:
	@%p26 bra 	$L__BB1_44;
	sub.f64 	%fd314, %fd314, %fd37;
	ld.f64 	%fd213, [%rd30];
	mul.f64 	%fd214, %fd37, %fd213;
	sub.f64 	%fd315, %fd315, %fd214;
$L__BB1_44:
	@%p26 bra 	$L__BB1_46;
	sub.f64 	%fd314, %fd314, %fd37;
	ld.f64 	%fd215, [%rd30];
	mul.f64 	%fd216, %fd37, %fd215;
	sub.f64 	%fd315, %fd315, %fd216;
$L__BB1_46:
	add.s32 	%r231, %r231, 8;
	setp.ne.s32 	%p34, %r231, %r36;
	@%p34 bra 	$L__BB1_30;
$L__BB1_47:
	setp.eq.s32 	%p35, %r35, 0;
	@%p35 bra 	$L__BB1_66;
	setp.lt.u32 	%p36, %r33, 3;
	@%p36 bra 	$L__BB1_57;
	rem.s32 	%r232, %r232, %r14;
	mul.wide.s32 	%rd197, %r232, 8;
	add.s64 	%rd198, %rd28, %rd197;
	ld.f64 	%fd74, [%rd198];
	setp.geu.f64 	%p37, %fd74, 0d0000000000000000;
	mad.lo.s32 	%r173, %r232, %r103, %r2;
	mul.wide.s32 	%rd199, %r173, 8;
	add.s64 	%rd31, %rd29, %rd199;
	@%p37 bra 	$L__BB1_51;
	sub.f64 	%fd314, %fd314, %fd74;
	ld.f64 	%fd218, [%rd31];
	mul.f64 	%fd219, %fd74, %fd218;
	sub.f64 	%fd315, %fd315, %fd219;
$L__BB1_51:
	@%p37 bra 	$L__BB1_53;
	sub.f64 	%fd314, %fd314, %fd74;
	ld.f64 	%fd220, [%rd31];
	mul.f64 	%fd221, %fd74, %fd220;
	sub.f64 	%fd315, %fd315, %fd221;
$L__BB1_53:
	@%p37 bra 	$L__BB1_55;
	sub.f64 	%fd314, %fd314, %fd74;
	ld.f64 	%fd222, [%rd31];
	mul.f64 	%fd223, %fd74, %fd222;
	sub.f64 	%fd315, %fd315, %fd223;
$L__BB1_55:
	@%p37 bra 	$L__BB1_57;
	sub.f64 	%fd314, %fd314, %fd74;
	ld.f64 	%fd224, [%rd31];
	mul.f64 	%fd225, %fd74, %fd224;
	sub.f64 	%fd315, %fd315, %fd225;
$L__BB1_57:
	add.s32 	%r174, %r14, 6;
	and.b32  	%r175, %r174, 3;
	setp.eq.s32 	%p41, %r175, 0;
	@%p41 bra 	$L__BB1_66;
	and.b32  	%r176, %r14, 3;
	setp.eq.s32 	%p42, %r176, 3;
	@%p42 bra 	$L__BB1_63;
	rem.s32 	%r232, %r232, %r14;
	mul.wide.s32 	%rd200, %r232, 8;
	add.s64 	%rd201, %rd28, %rd200;
	ld.f64 	%fd93, [%rd201];
	setp.geu.f64 	%p43, %fd93, 0d0000000000000000;
	mad.lo.s32 	%r177, %r232, %r103, %r2;
	mul.wide.s32 	%rd202, %r177, 8;
	add.s64 	%rd32, %rd29, %rd202;
	@%p43 bra 	$L__BB1_61;
	sub.f64 	%fd314, %fd314, %fd93;
	ld.f64 	%fd227, [%rd32];
	mul.f64 	%fd228, %fd93, %fd227;
	sub.f64 	%fd315, %fd315, %fd228;
$L__BB1_61:
	@%p43 bra 	$L__BB1_63;
	sub.f64 	%fd314, %fd314, %fd93;
	ld.f64 	%fd229, [%rd32];
	mul.f64 	%fd230, %fd93, %fd229;
	sub.f64 	%fd315, %fd315, %fd230;
$L__BB1_63:
	and.b32  	%r178, %r14, 1;
	setp.eq.b32 	%p45, %r178, 1;
	not.pred 	%p46, %p45;
	@%p46 bra 	$L__BB1_66;
	rem.s32 	%r86, %r232, %r14;
	mul.wide.s32 	%rd203, %r86, 8;
	add.s64 	%rd204, %rd28, %rd203;
	ld.f64 	%fd104, [%rd204];
	setp.geu.f64 	%p47, %fd104, 0d0000000000000000;
	@%p47 bra 	$L__BB1_66;
	sub.f64 	%fd314, %fd314, %fd104;
	mad.lo.s32 	%r179, %r86, %r103, %r2;
	mul.wide.s32 	%rd205, %r179, 8;
	add.s64 	%rd206, %rd29, %rd205;
	ld.f64 	%fd231, [%rd206];
	mul.f64 	%fd232, %fd104, %fd231;
	sub.f64 	%fd315, %fd315, %fd232;
$L__BB1_66:
	rcp.rn.f64 	%fd233, %fd314;
	mul.f64 	%fd352, %fd315, %fd233;
	setp.gt.f64 	%p60, %fd314, 0d0000000000000000;
	bra.uni 	$L__BB1_80;
$L__BB1_67:
	setp.ne.s32 	%p13, %r66, 1;
	@%p13 bra 	$L__BB1_69;
	add.s32 	%r146, %r3, %r67;
	mad.lo.s32 	%r147, %r146, %r103, %r2;
	mul.wide.s32 	%rd144, %r147, 8;
	add.s64 	%rd145, %rd3, %rd144;
	ld.global.f64 	%fd307, [%rd145];
	bra.uni 	$L__BB1_70;
$L__BB1_69:
	add.s32 	%r144, %r4, %r66;
	mad.lo.s32 	%r145, %r144, %r103, %r2;
	mul.wide.s32 	%rd142, %r145, 8;
	add.s64 	%rd143, %rd6, %rd142;
	ld.global.f64 	%fd307, [%rd143];
$L__BB1_70:
	mul.f64 	%fd171, %fd307, %fd19;
	ld.shared.u64 	%rd146, [_ZZ9GPU_sweepE3src];
	mul.wide.s32 	%rd147, %r58, 8;
	add.s64 	%rd148, %rd146, %rd147;
	ld.f64 	%fd172, [%rd148];
	sub.f64 	%fd173, %fd172, %fd171;
	st.f64 	[%rd148], %fd173;
	ld.shared.u64 	%rd149, [_ZZ9GPU_sweepE5psifp];
	mad.lo.s32 	%r148, %r227, %r103, %r2;
	mul.wide.s32 	%rd150, %r148, 8;
	add.s64 	%rd151, %rd149, %rd150;
	st.f64 	[%rd151], %fd307;
	ld.shared.u64 	%rd302, [_ZZ9GPU_sweepE4afpm];
$L__BB1_71:
	ld.global.f64 	%fd174, [%rd20+24];
	ld.global.f64 	%fd175, [%rd20+32];
	mul.f64 	%fd176, %fd2, %fd175;
	fma.rn.f64 	%fd177, %fd1, %fd174, %fd176;
	ld.global.f64 	%fd178, [%rd20+40];
	fma.rn.f64 	%fd179, %fd3, %fd178, %fd177;
	mul.wide.u32 	%rd152, %r227, 8;
	add.s64 	%rd153, %rd302, %rd152;
	st.f64 	[%rd153+8], %fd179;
	ld.global.u32 	%r68, [%rd21+16];
	ld.global.u32 	%r69, [%rd21+20];
	ld.shared.u64 	%rd301, [_ZZ9GPU_sweepE4afpm];
	add.s64 	%rd154, %rd301, %rd152;
	ld.f64 	%fd25, [%rd154+8];
	setp.ltu.f64 	%p14, %fd25, 0d0000000000000000;
	@%p14 bra 	$L__BB1_73;
	add.f64 	%fd302, %fd302, %fd25;
	bra.uni 	$L__BB1_77;
$L__BB1_73:
	setp.eq.s32 	%p15, %r68, 1;
	@%p15 bra 	$L__BB1_75;
	add.s32 	%r149, %r4, %r68;
	mad.lo.s32 	%r150, %r149, %r103, %r2;
	mul.wide.s32 	%rd155, %r150, 8;
	add.s64 	%rd156, %rd6, %rd155;
	ld.global.f64 	%fd309, [%rd156];
	bra.uni 	$L__BB1_76;
$L__BB1_75:
	add.s32 	%r151, %r3, %r69;
	mad.lo.s32 	%r152, %r151, %r103, %r2;
	mul.wide.s32 	%rd157, %r152, 8;
	add.s64 	%rd158, %rd3, %rd157;
	ld.global.f64 	%fd309, [%rd158];
$L__BB1_76:
	mul.f64 	%fd180, %fd309, %fd25;
	ld.shared.u64 	%rd159, [_ZZ9GPU_sweepE3src];
	mul.wide.s32 	%rd160, %r58, 8;
	add.s64 	%rd161, %rd159, %rd160;
	ld.f64 	%fd181, [%rd161];
	sub.f64 	%fd182, %fd181, %fd180;
	st.f64 	[%rd161], %fd182;
	ld.shared.u64 	%rd162, [_ZZ9GPU_sweepE5psifp];
	mad.lo.s32 	%r153, %r103, %r227, %r103;
	add.s32 	%r154, %r153, %r2;
	mul.wide.s32 	%rd163, %r154, 8;
	add.s64 	%rd164, %rd162, %rd163;
	st.f64 	[%rd164], %fd309;
	ld.shared.u64 	%rd301, [_ZZ9GPU_sweepE4afpm];
$L__BB1_77:
	add.s32 	%r227, %r227, 2;
	setp.eq.s32 	%p16, %r227, %r34;
	mov.u32 	%r226, %r34;
	@%p16 bra 	$L__BB1_16;
	bra.uni 	$L__BB1_14;
$L__BB1_78:
	add.s32 	%r180, %r229, 1;
	mul.hi.u32 	%r181, %r180, -1431655765;
	shr.u32 	%r182, %r181, 1;
	mul.lo.s32 	%r183, %r182, 3;
	sub.s32 	%r76, %r180, %r183;
	ld.shared.u64 	%rd207, [_ZZ9GPU_sweepE4afpm];
	mul.wide.u32 	%rd208, %r76, 8;
	add.s64 	%rd209, %rd207, %rd208;
	ld.f64 	%fd234, [%rd209];
	setp.geu.f64 	%p48, %fd234, 0d0000000000000000;
	@%p48 bra 	$L__BB1_82;
	ld.shared.u64 	%rd210, [_ZZ9GPU_sweepE5psifp];
	mad.lo.s32 	%r184, %r76, %r103, %r2;
	mul.wide.s32 	%rd211, %r184, 8;
	add.s64 	%rd212, %rd210, %rd211;
	ld.f64 	%fd352, [%rd212];
	mov.pred 	%p60, -1;
$L__BB1_80:
	not.pred 	%p50, %p60;
	@%p50 bra 	$L__BB1_82;
	mul.f64 	%fd244, %fd32, %fd32;
	ld.shared.u64 	%rd219, [_ZZ9GPU_sweepE6volume];
	mul.wide.s32 	%rd220, %r56, 8;
	add.s64 	%rd221, %rd219, %rd220;
	ld.f64 	%fd245, [%rd221];
	mul.f64 	%fd246, %fd4, %fd245;
	mul.f64 	%fd247, %fd246, %fd246;
	mul.f64 	%fd248, %fd246, 0d4010000000000000;
	fma.rn.f64 	%fd249, %fd32, 0d4008000000000000, %fd248;
	mul.f64 	%fd250, %fd32, %fd249;
	fma.rn.f64 	%fd251, %fd247, 0d3FFD1EB851EB851F, %fd250;
	mul.f64 	%fd252, %fd244, %fd251;
	mul.f64 	%fd253, %fd247, 0d4010000000000000;
	fma.rn.f64 	%fd254, %fd247, %fd253, %fd252;
	mul.f64 	%fd255, %fd32, %fd246;
	add.f64 	%fd256, %fd32, %fd32;
	fma.rn.f64 	%fd257, %fd246, 0d4000000000000000, %fd32;
	mul.f64 	%fd258, %fd256, %fd257;
	fma.rn.f64 	%fd259, %fd247, 0d4018000000000000, %fd258;
	fma.rn.f64 	%fd260, %fd255, %fd259, %fd254;
	div.rn.f64 	%fd261, %fd252, %fd260;
	mul.f64 	%fd262, %fd246, %fd261;
	ld.shared.f64 	%fd263, [%r64];
	sub.f64 	%fd264, %fd352, %fd263;
	mul.f64 	%fd265, %fd32, 0d3FE0000000000000;
	mov.f64 	%fd266, 0d3FF0000000000000;
	sub.f64 	%fd267, %fd266, %fd261;
	mul.f64 	%fd268, %fd265, %fd267;
	mad.lo.s32 	%r189, %r74, %r103, %r2;
	shl.b32 	%r190, %r189, 3;
	mov.u32 	%r191, _ZZ9GPU_sweepE6sm_agg;
	add.s32 	%r192, %r191, %r190;
	ld.shared.f64 	%fd269, [%r192];
	sub.f64 	%fd270, %fd263, %fd269;
	mul.f64 	%fd271, %fd270, %fd268;
	fma.rn.f64 	%fd272, %fd264, %fd262, %fd271;
	ld.shared.u64 	%rd222, [_ZZ9GPU_sweepE3src];
	mul.wide.s32 	%rd223, %r63, 8;
	add.s64 	%rd224, %rd222, %rd223;
	ld.f64 	%fd273, [%rd224];
	add.f64 	%fd274, %fd273, %fd272;
	st.f64 	[%rd224], %fd274;
	ld.shared.u64 	%rd225, [_ZZ9GPU_sweepE3src];
	mul.wide.s32 	%rd226, %r189, 8;
	add.s64 	%rd227, %rd225, %rd226;
	ld.f64 	%fd275, [%rd227];
	sub.f64 	%fd276, %fd275, %fd272;
	st.f64 	[%rd227], %fd276;
	bra.uni 	$L__BB1_83;
$L__BB1_82:
	mul.f64 	%fd235, %fd32, 0d3FE0000000000000;
	ld.shared.f64 	%fd236, [%r64];
	mad.lo.s32 	%r185, %r74, %r103, %r2;
	shl.b32 	%r186, %r185, 3;
	mov.u32 	%r187, _ZZ9GPU_sweepE6sm_agg;
	add.s32 	%r188, %r187, %r186;
	ld.shared.f64 	%fd237, [%r188];
	sub.f64 	%fd238, %fd236, %fd237;
	mul.f64 	%fd239, %fd235, %fd238;
	ld.shared.u64 	%rd213, [_ZZ9GPU_sweepE3src];
	mul.wide.s32 	%rd214, %r63, 8;
	add.s64 	%rd215, %rd213, %rd214;
	ld.f64 	%fd240, [%rd215];
	add.f64 	%fd241, %fd240, %fd239;
	st.f64 	[%rd215], %fd241;
	ld.shared.u64 	%rd216, [_ZZ9GPU_sweepE3src];
	mul.wide.s32 	%rd217, %r185, 8;
	add.s64 	%rd218, %rd216, %rd217;
	ld.f64 	%fd242, [%rd218];
	sub.f64 	%fd243, %fd242, %fd239;
	st.f64 	[%rd218], %fd243;
$L__BB1_83:
	add.s32 	%r229, %r229, 1;
	setp.ne.s32 	%p51, %r229, %r14;
	@%p51 bra 	$L__BB1_25;
$L__BB1_84:
	ld.shared.u64 	%rd228, [_ZZ9GPU_sweepE3src];
	mad.lo.s32 	%r193, %r56, %r103, %r2;
	mul.wide.s32 	%rd229, %r193, 8;
	add.s64 	%rd230, %rd228, %rd229;
	ld.f64 	%fd277, [%rd230];
	ld.shared.u64 	%rd231, [_ZZ9GPU_sweepE6volume];
	mul.wide.s32 	%rd232, %r56, 8;
	add.s64 	%rd233, %rd231, %rd232;
	ld.f64 	%fd278, [%rd233];
	fma.rn.f64 	%fd279, %fd4, %fd278, %fd302;
	div.rn.f64 	%fd113, %fd277, %fd279;
	setp.lt.s32 	%p52, %r235, 1;
	@%p52 bra 	$L__BB1_92;
	and.b32  	%r90, %r235, 3;
	setp.lt.u32 	%p53, %r235, 4;
	mov.b32 	%r238, 0;
	@%p53 bra 	$L__BB1_88;
	and.b32  	%r238, %r235, 2147483644;
	mov.b32 	%r237, 0;
$L__BB1_87:
	ld.shared.u64 	%rd234, [_ZZ9GPU_sweepE7ez_exit];
	mul.wide.u32 	%rd235, %r237, 4;
	add.s64 	%rd236, %rd234, %rd235;
	ld.u32 	%r196, [%rd236];
	ld.shared.u64 	%rd237, [_ZZ9GPU_sweepE3src];
	mad.lo.s32 	%r197, %r196, %r103, %r2;
	mul.wide.s32 	%rd238, %r197, 8;
	add.s64 	%rd239, %rd237, %rd238;
	ld.f64 	%fd280, [%rd239];
	ld.shared.u64 	%rd240, [_ZZ9GPU_sweepE8coefpsic];
	mul.wide.u32 	%rd241, %r237, 8;
	add.s64 	%rd242, %rd240, %rd241;
	ld.f64 	%fd281, [%rd242];
	fma.rn.f64 	%fd282, %fd113, %fd281, %fd280;
	st.f64 	[%rd239], %fd282;
	ld.shared.u64 	%rd243, [_ZZ9GPU_sweepE7ez_exit];
	add.s64 	%rd244, %rd243, %rd235;
	ld.u32 	%r198, [%rd244+4];
	ld.shared.u64 	%rd245, [_ZZ9GPU_sweepE3src];
	mad.lo.s32 	%r199, %r198, %r103, %r2;
	mul.wide.s32 	%rd246, %r199, 8;
	add.s64 	%rd247, %rd245, %rd246;
	ld.f64 	%fd283, [%rd247];
	ld.shared.u64 	%rd248, [_ZZ9GPU_sweepE8coefpsic];
	add.s64 	%rd249, %rd248, %rd241;
	ld.f64 	%fd284, [%rd249+8];
	fma.rn.f64 	%fd285, %fd113, %fd284, %fd283;
	st.f64 	[%rd247], %fd285;
	ld.shared.u64 	%rd250, [_ZZ9GPU_sweepE7ez_exit];
	add.s64 	%rd251, %rd250, %rd235;
	ld.u32 	%r200, [%rd251+8];
	ld.shared.u64 	%rd252, [_ZZ9GPU_sweepE3src];
	mad.lo.s32 	%r201, %r200, %r103, %r2;
	mul.wide.s32 	%rd253, %r201, 8;
	add.s64 	%rd254, %rd252, %rd253;
	ld.f64 	%fd286, [%rd254];
	ld.shared.u64 	%rd255, [_ZZ9GPU_sweepE8coefpsic];
	add.s64 	%rd256, %rd255, %rd241;
	ld.f64 	%fd287, [%rd256+16];
	fma.rn.f64 	%fd288, %fd113, %fd287, %fd286;
	st.f64 	[%rd254], %fd288;
	ld.shared.u64 	%rd257, [_ZZ9GPU_sweepE7ez_exit];
	add.s64 	%rd258, %rd257, %rd235;
	ld.u32 	%r202, [%rd258+12];
	ld.shared.u64 	%rd259, [_ZZ9GPU_sweepE3src];
	mad.lo.s32 	%r203, %r202, %r103, %r2;
	mul.wide.s32 	%rd260, %r203, 8;
	add.s64 	%rd261, %rd259, %rd260;
	ld.f64 	%fd289, [%rd261];
	ld.shared.u64 	%rd262, [_ZZ9GPU_sweepE8coefpsic];
	add.s64 	%rd263, %rd262, %rd241;
	ld.f64 	%fd290, [%rd263+24];
	fma.rn.f64 	%fd291, %fd113, %fd290, %fd289;
	st.f64 	[%rd261], %fd291;
	add.s32 	%r237, %r237, 4;
	setp.ne.s32 	%p54, %r237, %r238;
	@%p54 bra 	$L__BB1_87;
$L__BB1_88:
	setp.eq.s32 	%p55, %r90, 0;
	@%p55 bra 	$L__BB1_92;
	ld.shared.u64 	%rd264, [_ZZ9GPU_sweepE7ez_exit];
	mul.wide.u32 	%rd265, %r238, 4;
	add.s64 	%rd266, %rd264, %rd265;
	ld.u32 	%r204, [%rd266];
	ld.shared.u64 	%rd267, [_ZZ9GPU_sweepE3src];
	mad.lo.s32 	%r205, %r204, %r103, %r2;
	mul.wide.s32 	%rd268, %r205, 8;
	add.s64 	%rd269, %rd267, %rd268;
	ld.f64 	%fd292, [%rd269];
	ld.shared.u64 	%rd270, [_ZZ9GPU_sweepE8coefpsic];
	mul.wide.u32 	%rd271, %r238, 8;
	add.s64 	%rd272, %rd270, %rd271;
	ld.f64 	%fd293, [%rd272];
	fma.rn.f64 	%fd294, %fd113, %fd293, %fd292;
	st.f64 	[%rd269], %fd294;
	setp.eq.s32 	%p56, %r90, 1;
	@%p56 bra 	$L__BB1_92;
	ld.shared.u64 	%rd273, [_ZZ9GPU_sweepE7ez_exit];
	mul.wide.u32 	%rd274, %r238, 4;
	add.s64 	%rd275, %rd273, %rd274;
	ld.u32 	%r206, [%rd275+4];
	ld.shared.u64 	%rd276, [_ZZ9GPU_sweepE3src];
	mad.lo.s32 	%r207, %r206, %r103, %r2;
	mul.wide.s32 	%rd277, %r207, 8;
	add.s64 	%rd278, %rd276, %rd277;
	ld.f64 	%fd295, [%rd278];
	ld.shared.u64 	%rd279, [_ZZ9GPU_sweepE8coefpsic];
	mul.wide.u32 	%rd280, %r238, 8;
	add.s64 	%rd281, %rd279, %rd280;
	ld.f64 	%fd296, [%rd281+8];
	fma.rn.f64 	%fd297, %fd113, %fd296, %fd295;
	st.f64 	[%rd278], %fd297;
	setp.eq.s32 	%p57, %r90, 2;
	@%p57 bra 	$L__BB1_92;
	ld.shared.u64 	%rd282, [_ZZ9GPU_sweepE7ez_exit];
	add.s64 	%rd284, %rd282, %rd274;
	ld.u32 	%r208, [%rd284+8];
	ld.shared.u64 	%rd285, [_ZZ9GPU_sweepE3src];
	mad.lo.s32 	%r209, %r208, %r103, %r2;
	mul.wide.s32 	%rd286, %r209, 8;
	add.s64 	%rd287, %rd285, %rd286;
	ld.f64 	%fd298, [%rd287];
	ld.shared.u64 	%rd288, [_ZZ9GPU_sweepE8coefpsic];
	mul.wide.u32 	%rd289, %r238, 8;
	add.s64 	%rd290, %rd288, %rd289;
	ld.f64 	%fd299, [%rd290+16];
	fma.rn.f64 	%fd300, %fd113, %fd299, %fd298;
	st.f64 	[%rd287], %fd300;
$L__BB1_92:
	add.s32 	%r210, %r4, %r55;
	mad.lo.s32 	%r211, %r210, %r103, %r2;
	mul.wide.s32 	%rd291, %r211, 8;
	add.s64 	%rd292, %rd6, %rd291;
	st.global.f64 	[%rd292], %fd113;
	add.s32 	%r225, %r225, 1;
	setp.ne.s32 	%p58, %r225, %r13;
	@%p58 bra 	$L__BB1_11;
$L__BB1_93:
	add.s32 	%r214, %r13, %r214;
	add.s32 	%r215, %r215, 1;
	setp.ne.s32 	%p59, %r215, %r101;
	@%p59 bra 	$L__BB1_2;
$L__BB1_94:
	ret;

}


// ===== COMPILED SASS (sm_100) =====

	.target	sm_100

	.elftype	@"ET_EXEC"


//--------------------- .note.nv.tkinfo           --------------------------
	.section	.note.nv.tkinfo,"",@"SHT_NOTE"
	.sectionflags	@"SHF_NOTE_NV_TKINFO"
	.tkinfo
        /*0018*/ 	.word	0x00000002
        /*0030*/ 	.string	""
        /*0030*/ 	.string	"ptxas"
        /*0030*/ 	.string	"Cuda compilation tools, release 13.0, V13.0.88"
        /*0030*/ 	.string	"Build cuda_13.0.r13.0/compiler.36424714_0"
        /*0030*/ 	.string	"-arch sm_100 -m 64 "



//--------------------- .note.nv.cuinfo           --------------------------
	.section	.note.nv.cuinfo,"",@"SHT_NOTE"
	.sectionflags	@"SHF_NOTE_NV_CUINFO"
        /*0018*/ 	.short	0x0002
        /*001a*/ 	.short	0x0064
        /*001c*/ 	.short	0x0082
	.zero		2


//--------------------- .nv.info                  --------------------------
	.section	.nv.info,"",@"SHT_CUDA_INFO"
	.align	4


	//----- nvinfo : EIATTR_REGCOUNT
	.align		4
        /*0000*/ 	.byte	0x04, 0x2f
        /*0002*/ 	.short	(.L_2 - .L_1)
	.align		4
.L_1:
        /*0004*/ 	.word	index@(cuda_test)
        /*0008*/ 	.word	0x00000018


	//----- nvinfo : EIATTR_FRAME_SIZE
	.align		4
.L_2:
        /*000c*/ 	.byte	0x04, 0x11
        /*000e*/ 	.short	(.L_4 - .L_3)
	.align		4
.L_3:
        /*0010*/ 	.word	index@(cuda_test)
        /*0014*/ 	.word	0x00000008


	//----- nvinfo : EIATTR_REGCOUNT
	.align		4
.L_4:
        /*0018*/ 	.byte	0x04, 0x2f
        /*001a*/ 	.short	(.L_6 - .L_5)
	.align		4
.L_5:
        /*001c*/ 	.word	index@(GPU_sweep)
        /*0020*/ 	.word	0x00000038


	//----- nvinfo : EIATTR_FRAME_SIZE
	.align		4
.L_6:
        /*0024*/ 	.byte	0x04, 0x11
        /*0026*/ 	.short	(.L_8 - .L_7)
	.align		4
.L_7:
        /*0028*/ 	.word	index@($__internal_1_$__cuda_sm20_div_rn_f64_full)
        /*002c*/ 	.word	0x00000000


	//----- nvinfo : EIATTR_FRAME_SIZE
	.align		4
.L_8:
        /*0030*/ 	.byte	0x04, 0x11
        /*0032*/ 	.short	(.L_10 - .L_9)
	.align		4
.L_9:
        /*0034*/ 	.word	index@($__internal_0_$__cuda_sm20_dblrcp_rn_slowpath_v3)
        /*0038*/ 	.word	0x00000000


	//----- nvinfo : EIATTR_FRAME_SIZE
	.align		4
.L_10:
        /*003c*/ 	.byte	0x04, 0x11
        /*003e*/ 	.short	(.L_12 - .L_11)
	.align		4
.L_11:
        /*0040*/ 	.word	index@(GPU_sweep)
        /*0044*/ 	.word	0x00000000


	//----- nvinfo : EIATTR_MIN_STACK_SIZE
	.align		4
.L_12:
        /*0048*/ 	.byte	0x04, 0x12
        /*004a*/ 	.short	(.L_14 - .L_13)
	.align		4
.L_13:
        /*004c*/ 	.word	index@(GPU_sweep)
        /*0050*/ 	.word	0x00000000


	//----- nvinfo : EIATTR_MIN_STACK_SIZE
	.align		4
.L_14:
        /*0054*/ 	.byte	0x04, 0x12
        /*0056*/ 	.short	(.L_16 - .L_15)
	.align		4
.L_15:
        /*0058*/ 	.word	index@(cuda_test)
        /*005c*/ 	.word	0x00000008
.L_16:


//--------------------- .nv.compat                --------------------------
	.section	.nv.compat,"",@"SHT_CUDA_COMPAT_INFO"
	.align	4
        /*0000*/ 	.byte	0x02, 0x09, 0x00, 0x00, 0x02, 0x02, 0x01, 0x00, 0x02, 0x05, 0x05, 0x00, 0x03, 0x07, 0x01, 0x01
        /*0010*/ 	.byte	0x02, 0x03, 0x00, 0x00, 0x02, 0x06, 0x01, 0x00, 0x04, 0x0b, 0x08, 0x00, 0x01, 0x00, 0x00, 0x00
        /*0020*/ 	.byte	0x00, 0x00, 0x00, 0x00


//--------------------- .nv.info.GPU_sweep        --------------------------
	.section	.nv.info.GPU_sweep,"",@"SHT_CUDA_INFO"
	.sectionflags	@""
	.align	4


	//----- nvinfo : EIATTR_CUDA_API_VERSION
	.align		4
        /*0000*/ 	.byte	0x04, 0x37
        /*0002*/ 	.short	(.L_18 - .L_17)
.L_17:
        /*0004*/ 	.word	0x00000082


	//----- nvinfo : EIATTR_KPARAM_INFO
	.align		4
.L_18:
        /*0008*/ 	.byte	0x04, 0x17
        /*000a*/ 	.short	(.L_20 - .L_19)
.L_19:
        /*000c*/ 	.word	0x00000000
        /*0010*/ 	.short	0x0017
        /*0012*/ 	.short	0x00a0
        /*0014*/ 	.byte	0x00, 0xf5, 0x21, 0x00


	//----- nvinfo : EIATTR_KPARAM_INFO
	.align		4
.L_20:
        /*0018*/ 	.byte	0x04, 0x17
        /*001a*/ 	.short	(.L_22 - .L_21)
.L_21:
        /*001c*/ 	.word	0x00000000
        /*0020*/ 	.short	0x0016
        /*0022*/ 	.short	0x0098
        /*0024*/ 	.byte	0x00, 0xf5, 0x21, 0x00


	//----- nvinfo : EIATTR_KPARAM_INFO
	.align		4
.L_22:
        /*0028*/ 	.byte	0x04, 0x17
        /*002a*/ 	.short	(.L_24 - .L_23)
.L_23:
        /*002c*/ 	.word	0x00000000
        /*0030*/ 	.short	0x0015
        /*0032*/ 	.short	0x0090
        /*0034*/ 	.byte	0x00, 0xf5, 0x21, 0x00


	//----- nvinfo : EIATTR_KPARAM_INFO
	.align		4
.L_24:
        /*0038*/ 	.byte	0x04, 0x17
        /*003a*/ 	.short	(.L_26 - .L_25)
.L_25:
        /*003c*/ 	.word	0x00000000
        /*0040*/ 	.short	0x0014
        /*0042*/ 	.short	0x0088
        /*0044*/ 	.byte	0x00, 0xf5, 0x21, 0x00


	//----- nvinfo : EIATTR_KPARAM_INFO
	.align		4
.L_26:
        /*0048*/ 	.byte	0x04, 0x17
        /*004a*/ 	.short	(.L_28 - .L_27)
.L_27:
        /*004c*/ 	.word	0x00000000
        /*0050*/ 	.short	0x0013
        /*0052*/ 	.short	0x0080
        /*0054*/ 	.byte	0x00, 0xf5, 0x21, 0x00


	//----- nvinfo : EIATTR_KPARAM_INFO
	.align		4
.L_28:
        /*0058*/ 	.byte	0x04, 0x17
        /*005a*/ 	.short	(.L_30 - .L_29)
.L_29:
        /*005c*/ 	.word	0x00000000
        /*0060*/ 	.short	0x0012
        /*0062*/ 	.short	0x0078
        /*0064*/ 	.byte	0x00, 0xf5, 0x21, 0x00


	//----- nvinfo : EIATTR_KPARAM_INFO
	.align		4
.L_30:
        /*0068*/ 	.byte	0x04, 0x17
        /*006a*/ 	.short	(.L_32 - .L_31)
.L_31:
        /*006c*/ 	.word	0x00000000
        /*0070*/ 	.short	0x0011
        /*0072*/ 	.short	0x0070
        /*0074*/ 	.byte	0x00, 0xf5, 0x21, 0x00


	//----- nvinfo : EIATTR_KPARAM_INFO
	.align		4
.L_32:
        /*0078*/ 	.byte	0x04, 0x17
        /*007a*/ 	.short	(.L_34 - .L_33)
.L_33:
        /*007c*/ 	.word	0x00000000
        /*0080*/ 	.short	0x0010
        /*0082*/ 	.short	0x0068
        /*0084*/ 	.byte	0x00, 0xf5, 0x21, 0x00


	//----- nvinfo : EIATTR_KPARAM_INFO
	.align		4
.L_34:
        /*0088*/ 	.byte	0x04, 0x17
        /*008a*/ 	.short	(.L_36 - .L_35)
.L_35:
        /*008c*/ 	.word	0x00000000
        /*0090*/ 	.short	0x000f
        /*0092*/ 	.short	0x0060
        /*0094*/ 	.byte	0x00, 0xf5, 0x21, 0x00


	//----- nvinfo : EIATTR_KPARAM_INFO
	.align		4
.L_36:
        /*0098*/ 	.byte	0x04, 0x17
        /*009a*/ 	.short	(.L_38 - .L_37)
.L_37:
        /*009c*/ 	.word	0x00000000
        /*00a0*/ 	.short	0x000e
        /*00a2*/ 	.short	0x0058
        /*00a4*/ 	.byte	0x00, 0xf5, 0x21, 0x00


	//----- nvinfo : EIATTR_KPARAM_INFO
	.align		4
.L_38:
        /*00a8*/ 	.byte	0x04, 0x17
        /*00aa*/ 	.short	(.L_40 - .L_39)
.L_39:
        /*00ac*/ 	.word	0x00000000
        /*00b0*/ 	.short	0x000d
        /*00b2*/ 	.short	0x0050
        /*00b4*/ 	.byte	0x00, 0xf5, 0x21, 0x00


	//----- nvinfo : EIATTR_KPARAM_INFO
	.align		4
.L_40:
        /*00b8*/ 	.byte	0x04, 0x17
        /*00ba*/ 	.short	(.L_42 - .L_41)
.L_41:
        /*00bc*/ 	.word	0x00000000
        /*00c0*/ 	.short	0x000c
        /*00c2*/ 	.short	0x0048
        /*00c4*/ 	.byte	0x00, 0xf5, 0x21, 0x00


	//----- nvinfo : EIATTR_KPARAM_INFO
	.align		4
.L_42:
        /*00c8*/ 	.byte	0x04, 0x17
        /*00ca*/ 	.short	(.L_44 - .L_43)
.L_43:
        /*00cc*/ 	.word	0x00000000
        /*00d0*/ 	.short	0x000b
        /*00d2*/ 	.short	0x0040
        /*00d4*/ 	.byte	0x00, 0xf5, 0x21, 0x00


	//----- nvinfo : EIATTR_KPARAM_INFO
	.align		4
.L_44:
        /*00d8*/ 	.byte	0x04, 0x17
        /*00da*/ 	.short	(.L_46 - .L_45)
.L_45:
        /*00dc*/ 	.word	0x00000000
        /*00e0*/ 	.short	0x000a
        /*00e2*/ 	.short	0x0038
        /*00e4*/ 	.byte	0x00, 0xf5, 0x21, 0x00


	//----- nvinfo : EIATTR_KPARAM_INFO
	.align		4
.L_46:
        /*00e8*/ 	.byte	0x04, 0x17
        /*00ea*/ 	.short	(.L_48 - .L_47)
.L_47:
        /*00ec*/ 	.word	0x00000000
        /*00f0*/ 	.short	0x0009
        /*00f2*/ 	.short	0x0030
        /*00f4*/ 	.byte	0x00, 0xf5, 0x21, 0x00


	//----- nvinfo : EIATTR_KPARAM_INFO
	.align		4
.L_48:
        /*00f8*/ 	.byte	0x04, 0x17
        /*00fa*/ 	.short	(.L_50 - .L_49)
.L_49:
        /*00fc*/ 	.word	0x00000000
        /*0100*/ 	.short	0x0008
        /*0102*/ 	.short	0x0028
        /*0104*/ 	.byte	0x00, 0xf5, 0x21, 0x00


	//----- nvinfo : EIATTR_KPARAM_INFO
	.align		4
.L_50:
        /*0108*/ 	.byte	0x04, 0x17
        /*010a*/ 	.short	(.L_52 - .L_51)
.L_51:
        /*010c*/ 	.word	0x00000000
        /*0110*/ 	.short	0x0007
        /*0112*/ 	.short	0x0020
        /*0114*/ 	.byte	0x00, 0xf5, 0x21, 0x00


	//----- nvinfo : EIATTR_KPARAM_INFO
	.align		4
.L_52:
        /*0118*/ 	.byte	0x04, 0x17
        /*011a*/ 	.short	(.L_54 - .L_53)
.L_53:
        /*011c*/ 	.word	0x00000000
        /*0120*/ 	.short	0x0006
        /*0122*/ 	.short	0x0018
        /*0124*/ 	.byte	0x00, 0xf0, 0x11, 0x00


	//----- nvinfo : EIATTR_KPARAM_INFO
	.align		4
.L_54:
        /*0128*/ 	.byte	0x04, 0x17
        /*012a*/ 	.short	(.L_56 - .L_55)
.L_55:
        /*012c*/ 	.word	0x00000000
        /*0130*/ 	.short	0x0005
        /*0132*/ 	.short	0x0014
        /*0134*/ 	.byte	0x00, 0xf0, 0x11, 0x00


	//----- nvinfo : EIATTR_KPARAM_INFO
	.align		4
.L_56:
        /*0138*/ 	.byte	0x04, 0x17
        /*013a*/ 	.short	(.L_58 - .L_57)
.L_57:
        /*013c*/ 	.word	0x00000000
        /*0140*/ 	.short	0x0004
        /*0142*/ 	.short	0x0010
        /*0144*/ 	.byte	0x00, 0xf0, 0x11, 0x00


	//----- nvinfo : EIATTR_KPARAM_INFO
	.align		4
.L_58:
        /*0148*/ 	.byte	0x04, 0x17
        /*014a*/ 	.short	(.L_60 - .L_59)
.L_59:
        /*014c*/ 	.word	0x00000000
        /*0150*/ 	.short	0x0003
        /*0152*/ 	.short	0x000c
        /*0154*/ 	.byte	0x00, 0xf0, 0x11, 0x00


	//----- nvinfo : EIATTR_KPARAM_INFO
	.align		4
.L_60:
        /*0158*/ 	.byte	0x04, 0x17
        /*015a*/ 	.short	(.L_62 - .L_61)
.L_61:
        /*015c*/ 	.word	0x00000000
        /*0160*/ 	.short	0x0002
        /*0162*/ 	.short	0x0008
        /*0164*/ 	.byte	0x00, 0xf0, 0x11, 0x00


	//----- nvinfo : EIATTR_KPARAM_INFO
	.align		4
.L_62:
        /*0168*/ 	.byte	0x04, 0x17
        /*016a*/ 	.short	(.L_64 - .L_63)
.L_63:
        /*016c*/ 	.word	0x00000000
        /*0170*/ 	.short	0x0001
        /*0172*/ 	.short	0x0004
        /*0174*/ 	.byte	0x00, 0xf0, 0x11, 0x00


	//----- nvinfo : EIATTR_KPARAM_INFO
	.align		4
.L_64:
        /*0178*/ 	.byte	0x04, 0x17
        /*017a*/ 	.short	(.L_66 - .L_65)
.L_65:
        /*017c*/ 	.word	0x00000000
        /*0180*/ 	.short	0x0000
        /*0182*/ 	.short	0x0000
        /*0184*/ 	.byte	0x00, 0xf0, 0x11, 0x00


	//----- nvinfo : EIATTR_SPARSE_MMA_MASK
	.align		4
.L_66:
        /*0188*/ 	.byte	0x03, 0x50
        /*018a*/ 	.short	0x0000


	//----- nvinfo : EIATTR_MAXREG_COUNT
	.align		4
        /*018c*/ 	.byte	0x03, 0x1b
        /*018e*/ 	.short	0x00ff


	//----- nvinfo : EIATTR_MERCURY_ISA_VERSION
	.align		4
        /*0190*/ 	.byte	0x03, 0x5f
        /*0192*/ 	.short	0x0101


	//----- nvinfo : EIATTR_VRC_CTA_INIT_COUNT
	.align		4
        /*0194*/ 	.byte	0x02, 0x4a
	.zero		1
	.zero		1


	//----- nvinfo : EIATTR_EXIT_INSTR_OFFSETS
	.align		4
        /*0198*/ 	.byte	0x04, 0x1c
        /*019a*/ 	.short	(.L_68 - .L_67)


	//   ....[0]....
.L_67:
        /*019c*/ 	.word	0x000001b0


	//   ....[1]....
        /*01a0*/ 	.word	0x00003d60


	//----- nvinfo : EIATTR_CRS_STACK_SIZE
	.align		4
.L_68:
        /*01a4*/ 	.byte	0x04, 0x1e
        /*01a6*/ 	.short	(.L_70 - .L_69)
.L_69:
        /*01a8*/ 	.word	0x00000000


	//----- nvinfo : EIATTR_CBANK_PARAM_SIZE
	.align		4
.L_70:
        /*01ac*/ 	.byte	0x03, 0x19
        /*01ae*/ 	.short	0x00a8


	//----- nvinfo : EIATTR_PARAM_CBANK
	.align		4
        /*01b0*/ 	.byte	0x04, 0x0a
        /*01b2*/ 	.short	(.L_72 - .L_71)
	.align		4
.L_71:
        /*01b4*/ 	.word	index@(.nv.constant0.GPU_sweep)
        /*01b8*/ 	.short	0x0380
        /*01ba*/ 	.short	0x00a8


	//----- nvinfo : EIATTR_SW_WAR
	.align		4
.L_72:
        /*01bc*/ 	.byte	0x04, 0x36
        /*01be*/ 	.short	(.L_74 - .L_73)
.L_73:
        /*01c0*/ 	.word	0x00000008
.L_74:


//--------------------- .nv.info.cuda_test        --------------------------
	.section	.nv.info.cuda_test,"",@"SHT_CUDA_INFO"
	.sectionflags	@""
	.align	4


	//----- nvinfo : EIATTR_CUDA_API_VERSION
	.align		4
        /*0000*/ 	.byte	0x04, 0x37
        /*0002*/ 	.short	(.L_76 - .L_75)
.L_75:
        /*0004*/ 	.word	0x00000082


	//----- nvinfo : EIATTR_KPARAM_INFO
	.align		4
.L_76:
        /*0008*/ 	.byte	0x04, 0x17
        /*000a*/ 	.short	(.L_78 - .L_77)
.L_77:
        /*000c*/ 	.word	0x00000000
        /*0010*/ 	.short	0x0004
        /*0012*/ 	.short	0x0010
        /*0014*/ 	.byte	0x00, 0xf5, 0x21, 0x00


	//----- nvinfo : EIATTR_KPARAM_INFO
	.align		4
.L_78:
        /*0018*/ 	.byte	0x04, 0x17
        /*001a*/ 	.short	(.L_80 - .L_79)
.L_79:
        /*001c*/ 	.word	0x00000000
        /*0020*/ 	.short	0x0003
        /*0022*/ 	.short	0x000c
        /*0024*/ 	.byte	0x00, 0xf0, 0x11, 0x00


	//----- nvinfo : EIATTR_KPARAM_INFO
	.align		4
.L_80:
        /*0028*/ 	.byte	0x04, 0x17
        /*002a*/ 	.short	(.L_82 - .L_81)
.L_81:
        /*002c*/ 	.word	0x00000000
        /*0030*/ 	.short	0x0002
        /*0032*/ 	.short	0x0008
        /*0034*/ 	.byte	0x00, 0xf0, 0x11, 0x00


	//----- nvinfo : EIATTR_KPARAM_INFO
	.align		4
.L_82:
        /*0038*/ 	.byte	0x04, 0x17
        /*003a*/ 	.short	(.L_84 - .L_83)
.L_83:
        /*003c*/ 	.word	0x00000000
        /*0040*/ 	.short	0x0001
        /*0042*/ 	.short	0x0004
        /*0044*/ 	.byte	0x00, 0xf0, 0x11, 0x00


	//----- nvinfo : EIATTR_KPARAM_INFO
	.align		4
.L_84:
        /*0048*/ 	.byte	0x04, 0x17
        /*004a*/ 	.short	(.L_86 - .L_85)
.L_85:
        /*004c*/ 	.word	0x00000000
        /*0050*/ 	.short	0x0000
        /*0052*/ 	.short	0x0000
        /*0054*/ 	.byte	0x00, 0xf0, 0x11, 0x00


	//----- nvinfo : EIATTR_SPARSE_MMA_MASK
	.align		4
.L_86:
        /*0058*/ 	.byte	0x03, 0x50
        /*005a*/ 	.short	0x0000


	//----- nvinfo : EIATTR_MAXREG_COUNT
	.align		4
        /*005c*/ 	.byte	0x03, 0x1b
        /*005e*/ 	.short	0x00ff


	//----- nvinfo : EIATTR_EXTERNS
	.align		4
        /*0060*/ 	.byte	0x04, 0x0f
        /*0062*/ 	.short	(.L_88 - .L_87)


	//   ....[0]....
	.align		4
.L_87:
        /*0064*/ 	.word	index@(vprintf)


	//----- nvinfo : EIATTR_MERCURY_ISA_VERSION
	.align		4
.L_88:
        /*0068*/ 	.byte	0x03, 0x5f
        /*006a*/ 	.short	0x0101


	//----- nvinfo : EIATTR_VRC_CTA_INIT_COUNT
	.align		4
        /*006c*/ 	.byte	0x02, 0x4a
	.zero		1
	.zero		1


	//----- nvinfo : EIATTR_SYSCALL_OFFSETS
	.align		4
        /*0070*/ 	.byte	0x04, 0x46
        /*0072*/ 	.short	(.L_90 - .L_89)


	//   ....[0]....
.L_89:
        /*0074*/ 	.word	0x000000e0


	//----- nvinfo : EIATTR_EXIT_INSTR_OFFSETS
	.align		4
.L_90:
        /*0078*/ 	.byte	0x04, 0x1c
        /*007a*/ 	.short	(.L_92 - .L_91)


	//   ....[0]....
.L_91:
        /*007c*/ 	.word	0x00000120


	//   ....[1]....
        /*0080*/ 	.word	0x00000150


	//   ....[2]....
        /*0084*/ 	.word	0x000003b0


	//----- nvinfo : EIATTR_CRS_STACK_SIZE
	.align		4
.L_92:
        /*0088*/ 	.byte	0x04, 0x1e
        /*008a*/ 	.short	(.L_94 - .L_93)
.L_93:
        /*008c*/ 	.word	0x00000000


	//----- nvinfo : EIATTR_CBANK_PARAM_SIZE
	.align		4
.L_94:
        /*0090*/ 	.byte	0x03, 0x19
        /*0092*/ 	.short	0x0018


	//----- nvinfo : EIATTR_PARAM_CBANK
	.align		4
        /*0094*/ 	.byte	0x04, 0x0a
        /*0096*/ 	.short	(.L_96 - .L_95)
	.align		4
.L_95:
        /*0098*/ 	.word	index@(.nv.constant0.cuda_test)
        /*009c*/ 	.short	0x0380
        /*009e*/ 	.short	0x0018


	//----- nvinfo : EIATTR_SW_WAR
	.align		4
.L_96:
        /*00a0*/ 	.byte	0x04, 0x36
        /*00a2*/ 	.short	(.L_98 - .L_97)
.L_97:
        /*00a4*/ 	.word	0x00000008
.L_98:


//--------------------- .nv.callgraph             --------------------------
	.section	.nv.callgraph,"",@"SHT_CUDA_CALLGRAPH"
	.align	4
	.sectionentsize	8
	.align		4
        /*0000*/ 	.word	0x00000000
	.align		4
        /*0004*/ 	.word	0xffffffff
	.align		4
        /*0008*/ 	.word	index@(cuda_test)
	.align		4
        /*000c*/ 	.word	index@(vprintf)
	.align		4
        /*0010*/ 	.word	0x00000000
	.align		4
        /*0014*/ 	.word	0xfffffffe
	.align		4
        /*0018*/ 	.word	0x00000000
	.align		4
        /*001c*/ 	.word	0xfffffffd
	.align		4
        /*0020*/ 	.word	0x00000000
	.align		4
        /*0024*/ 	.word	0xfffffffc


//--------------------- .nv.constant4             --------------------------
	.section	.nv.constant4,"a",@progbits
	.align	8
	.align		8
.nv.constant4:
        /*0000*/ 	.dword	$str
	.align		8
        /*0008*/ 	.dword	vprintf


//--------------------- .text.GPU_sweep           --------------------------
	.section	.text.GPU_sweep,"ax",@progbits
	.align	128
        .global         GPU_sweep
        .type           GPU_sweep,@function
        .size           GPU_sweep,(.L_x_56 - GPU_sweep)
        .other          GPU_sweep,@"STO_CUDA_ENTRY STV_DEFAULT"
GPU_sweep:
.text.GPU_sweep:
[----:B------:R-:W-:Y:S01]  /*0000*/  LDC R1, c[0x0][0x37c] ;  /* 0x0000df00ff017b82 */ /* 0x000fe20000000800 */
[----:B------:R-:W0:Y:S07]  /*0010*/  S2R R17, SR_CgaCtaId ;  /* 0x0000000000117919 */ /* 0x000e2e0000008800 */
[----:B------:R-:W1:Y:S01]  /*0020*/  LDC.64 R12, c[0x0][0x380] ;  /* 0x0000e000ff0c7b82 */ /* 0x000e620000000a00 */
[----:B------:R-:W-:Y:S01]  /*0030*/  MOV R0, 0x400 ;  /* 0x0000040000007802 */ /* 0x000fe20000000f00 */
[----:B------:R-:W2:Y:S03]  /*0040*/  S2R R7, SR_SWINHI ;  /* 0x0000000000077919 */ /* 0x000ea60000002f00 */
[----:B------:R-:W-:Y:S01]  /*0050*/  IADD3 R2, PT, PT, R0, 0x30, RZ ;  /* 0x0000003000027810 */ /* 0x000fe20007ffe0ff */
[----:B------:R-:W3:Y:S02]  /*0060*/  S2R R47, SR_CTAID.Y ;  /* 0x00000000002f7919 */ /* 0x000ee40000002600 */
[----:B------:R-:W4:Y:S01]  /*0070*/  LDC R14, c[0x0][0x38c] ;  /* 0x0000e300ff0e7b82 */ /* 0x000f220000000800 */
[----:B-1----:R-:W-:Y:S01]  /*0080*/  IMAD.SHL.U32 R5, R12, 0x20, RZ ;  /* 0x000000200c057824 */ /* 0x002fe200078e00ff */
[----:B------:R-:W-:-:S05]  /*0090*/  SHF.L.U32 R9, R13, 0x1, RZ ;  /* 0x000000010d097819 */ /* 0x000fca00000006ff */
[----:B------:R-:W-:Y:S01]  /*00a0*/  IMAD R10, R12, 0x41, R9 ;  /* 0x000000410c0a7824 */ /* 0x000fe200078e0209 */
[----:B0-----:R-:W-:Y:S02]  /*00b0*/  LEA R2, R17, R2, 0x18 ;  /* 0x0000000211027211 */ /* 0x001fe400078ec0ff */
[----:B----4-:R-:W-:Y:S01]  /*00c0*/  ISETP.GE.AND P0, PT, R14, 0x1, PT ;  /* 0x000000010e00780c */ /* 0x010fe20003f06270 */
[----:B------:R-:W-:Y:S01]  /*00d0*/  IMAD R15, R13, 0x20, R10 ;  /* 0x000000200d0f7824 */ /* 0x000fe200078e020a */
[----:B------:R-:W-:Y:S02]  /*00e0*/  MOV R2, R2 ;  /* 0x0000000200027202 */ /* 0x000fe40000000f00 */
[----:B--2---:R-:W-:Y:S02]  /*00f0*/  MOV R3, R7 ;  /* 0x0000000700037202 */ /* 0x004fe40000000f00 */
[----:B------:R-:W-:Y:S01]  /*0100*/  LEA R17, R17, R0, 0x18 ;  /* 0x0000000011117211 */ /* 0x000fe200078ec0ff */
[----:B------:R-:W-:-:S04]  /*0110*/  IMAD.WIDE R4, R5, 0x8, R2 ;  /* 0x0000000805047825 */ /* 0x000fc800078e0202 */
[----:B------:R-:W-:Y:S02]  /*0120*/  IMAD.WIDE R14, R15, 0x8, R2 ;  /* 0x000000080f0e7825 */ /* 0x000fe400078e0202 */
[----:B------:R-:W0:Y:S02]  /*0130*/  LDC.64 R2, c[0x0][0x3a8] ;  /* 0x0000ea00ff027b82 */ /* 0x000e240000000a00 */
[----:B------:R-:W-:-:S05]  /*0140*/  IMAD.WIDE R6, R12, 0x100, R4 ;  /* 0x000001000c067825 */ /* 0x000fca00078e0204 */
[----:B------:R1:W-:Y:S01]  /*0150*/  STS.128 [R17], R4 ;  /* 0x0000000411007388 */ /* 0x0003e20000000c00 */
[----:B------:R-:W-:-:S04]  /*0160*/  IMAD.WIDE R8, R12, 0x8, R6 ;  /* 0x000000080c087825 */ /* 0x000fc800078e0206 */
[----:B------:R-:W-:-:S05]  /*0170*/  IMAD.WIDE R10, R13, 0x8, R8 ;  /* 0x000000080d0a7825 */ /* 0x000fca00078e0208 */
[----:B------:R1:W-:Y:S01]  /*0180*/  STS.128 [R17+0x10], R8 ;  /* 0x0000100811007388 */ /* 0x0003e20000000c00 */
[----:B------:R-:W-:-:S05]  /*0190*/  IMAD.WIDE R12, R13, 0x8, R10 ;  /* 0x000000080d0c7825 */ /* 0x000fca00078e020a */
[----:B------:R1:W-:Y:S01]  /*01a0*/  STS.128 [R17+0x20], R12 ;  /* 0x0000200c11007388 */ /* 0x0003e20000000c00 */
[----:B---3--:R-:W-:Y:S05]  /*01b0*/  @!P0 EXIT ;  /* 0x000000000000894d */ /* 0x008fea0003800000 */
[----:B------:R-:W2:Y:S01]  /*01c0*/  LDCU.64 UR10, c[0x0][0x358] ;  /* 0x00006b00ff0a77ac */ /* 0x000ea20008000a00 */
[----:B-1----:R-:W-:-:S04]  /*01d0*/  IMAD R5, R47, 0x3, RZ ;  /* 0x000000032f057824 */ /* 0x002fc800078e02ff */
[----:B0-----:R-:W-:-:S05]  /*01e0*/  IMAD.WIDE.U32 R2, R5, 0x8, R2 ;  /* 0x0000000805027825 */ /* 0x001fca00078e0002 */
[----:B--2---:R0:W5:Y:S04]  /*01f0*/  LDG.E.64 R10, desc[UR10][R2.64] ;  /* 0x0000000a020a7981 */ /* 0x004168000c1e1b00 */
[----:B------:R0:W5:Y:S04]  /*0200*/  LDG.E.64 R12, desc[UR10][R2.64+0x8] ;  /* 0x0000080a020c7981 */ /* 0x000168000c1e1b00 */
[----:B------:R0:W5:Y:S01]  /*0210*/  LDG.E.64 R14, desc[UR10][R2.64+0x10] ;  /* 0x0000100a020e7981 */ /* 0x000162000c1e1b00 */
[----:B------:R-:W-:Y:S01]  /*0220*/  HFMA2 R8, -RZ, RZ, 0, 0 ;  /* 0x00000000ff087431 */ /* 0x000fe200000001ff */
[----:B------:R-:W-:Y:S01]  /*0230*/  UMOV UR4, URZ ;  /* 0x000000ff00047c82 */ /* 0x000fe20008000000 */
[----:B------:R-:W1:Y:S05]  /*0240*/  S2R R9, SR_TID.X ;  /* 0x0000000000097919 */ /* 0x000e6a0000002100 */
.L_x_36:
[----:B--2---:R-:W2:Y:S08]  /*0250*/  LDC R0, c[0x0][0x38c] ;  /* 0x0000e300ff007b82 */ /* 0x004eb00000000800 */
[----:B0-----:R-:W0:Y:S08]  /*0260*/  LDC.64 R2, c[0x0][0x3b0] ;  /* 0x0000ec00ff027b82 */ /* 0x001e300000000a00 */
[----:B---3--:R-:W3:Y:S01]  /*0270*/  LDC.64 R16, c[0x0][0x3c8] ;  /* 0x0000f200ff107b82 */ /* 0x008ee20000000a00 */
[----:B--2---:R-:W-:-:S07]  /*0280*/  IMAD R5, R47, R0, UR4 ;  /* 0x000000042f057e24 */ /* 0x004fce000f8e0200 */
[----:B------:R-:W2:Y:S01]  /*0290*/  LDC.64 R22, c[0x0][0x3d0] ;  /* 0x0000f400ff167b82 */ /* 0x000ea20000000a00 */
[----:B0-----:R-:W-:-:S07]  /*02a0*/  IMAD.WIDE.U32 R2, R5, 0x4, R2 ;  /* 0x0000000405027825 */ /* 0x001fce00078e0002 */
[----:B------:R-:W0:Y:S01]  /*02b0*/  LDC.64 R4, c[0x0][0x3c0] ;  /* 0x0000f000ff047b82 */ /* 0x000e220000000a00 */
[----:B------:R-:W0:Y:S02]  /*02c0*/  LDG.E R3, desc[UR10][R2.64] ;  /* 0x0000000a02037981 */ /* 0x000e24000c1e1900 */
[----:B0-----:R-:W-:-:S05]  /*02d0*/  IMAD.WIDE R4, R3, 0x4, R4 ;  /* 0x0000000403047825 */ /* 0x001fca00078e0204 */
[----:B------:R-:W4:Y:S01]  /*02e0*/  LDG.E R7, desc[UR10][R4.64+-0x4] ;  /* 0xfffffc0a04077981 */ /* 0x000f22000c1e1900 */
[----:B------:R-:W-:Y:S01]  /*02f0*/  UIADD3 UR4, UPT, UPT, UR4, 0x1, URZ ;  /* 0x0000000104047890 */ /* 0x000fe2000fffe0ff */
[----:B---3--:R-:W-:-:S04]  /*0300*/  IMAD.WIDE R16, R3, 0x4, R16 ;  /* 0x0000000403107825 */ /* 0x008fc800078e0210 */
[----:B--2---:R-:W-:Y:S01]  /*0310*/  IMAD.WIDE R22, R3, 0x4, R22 ;  /* 0x0000000403167825 */ /* 0x004fe200078e0216 */
[----:B------:R-:W-:Y:S02]  /*0320*/  ISETP.NE.AND P1, PT, R0, UR4, PT ;  /* 0x0000000400007c0c */ /* 0x000fe4000bf25270 */
[----:B----4-:R-:W-:-:S13]  /*0330*/  ISETP.GE.AND P0, PT, R7, 0x1, PT ;  /* 0x000000010700780c */ /* 0x010fda0003f06270 */
[----:B-1---5:R-:W-:Y:S05]  /*0340*/  @!P0 BRA `(.L_x_0) ;  /* 0x00000038007c8947 */ /* 0x022fea0003800000 */
[----:B------:R-:W1:Y:S01]  /*0350*/  LDC R0, c[0x0][0x394] ;  /* 0x0000e500ff007b82 */ /* 0x000e620000000800 */
[----:B------:R-:W-:Y:S01]  /*0360*/  VIADD R6, R3, 0xffffffff ;  /* 0xffffffff03067836 */ /* 0x000fe20000000000 */
[----:B------:R0:W5:Y:S01]  /*0370*/  LDG.E R4, desc[UR10][R16.64+-0x4] ;  /* 0xfffffc0a10047981 */ /* 0x000162000c1e1900 */
[----:B------:R-:W2:Y:S03]  /*0380*/  LDCU UR5, c[0x0][0x388] ;  /* 0x00007100ff0577ac */ /* 0x000ea60008000800 */
[----:B------:R0:W5:Y:S02]  /*0390*/  LDG.E R5, desc[UR10][R22.64+-0x4] ;  /* 0xfffffc0a16057981 */ /* 0x000164000c1e1900 */
[----:B------:R-:W3:Y:S08]  /*03a0*/  LDC.64 R20, c[0x0][0x3f8] ;  /* 0x0000fe00ff147b82 */ /* 0x000ef00000000a00 */
[----:B------:R-:W4:Y:S01]  /*03b0*/  LDC.64 R26, c[0x0][0x3e8] ;  /* 0x0000fa00ff1a7b82 */ /* 0x000f220000000a00 */
[----:B-1----:R-:W-:-:S07]  /*03c0*/  IMAD R3, R6, R0, R9 ;  /* 0x0000000006037224 */ /* 0x002fce00078e0209 */
[----:B------:R-:W1:Y:S01]  /*03d0*/  LDC.64 R24, c[0x0][0x3f0] ;  /* 0x0000fc00ff187b82 */ /* 0x000e620000000a00 */
[----:B---3--:R-:W-:-:S06]  /*03e0*/  IMAD.WIDE R20, R3, 0x8, R20 ;  /* 0x0000000803147825 */ /* 0x008fcc00078e0214 */
[----:B------:R-:W5:Y:S01]  /*03f0*/  LDG.E.64 R20, desc[UR10][R20.64] ;  /* 0x0000000a14147981 */ /* 0x000f62000c1e1b00 */
[----:B------:R-:W-:Y:S01]  /*0400*/  ISETP.GE.U32.AND P0, PT, R7, 0x4, PT ;  /* 0x000000040700780c */ /* 0x000fe20003f06070 */
[----:B--2---:R-:W-:Y:S02]  /*0410*/  IMAD R2, R6, UR5, R47 ;  /* 0x0000000506027c24 */ /* 0x004fe4000f8e022f */
[----:B------:R-:W-:Y:S02]  /*0420*/  HFMA2 R19, -RZ, RZ, 0, 0 ;  /* 0x00000000ff137431 */ /* 0x000fe400000001ff */
[----:B----4-:R-:W-:-:S04]  /*0430*/  IMAD.WIDE R26, R3, 0x8, R26 ;  /* 0x00000008031a7825 */ /* 0x010fc800078e021a */
[----:B-1----:R-:W-:-:S04]  /*0440*/  IMAD.WIDE R24, R3, 0x8, R24 ;  /* 0x0000000803187825 */ /* 0x002fc800078e0218 */
[----:B0-----:R-:W-:Y:S05]  /*0450*/  @!P0 BRA `(.L_x_1) ;  /* 0x0000000400a48947 */ /* 0x001fea0003800000 */
[----:B------:R0:W5:Y:S01]  /*0460*/  LDG.E.64 R38, desc[UR10][R24.64] ;  /* 0x0000000a18267981 */ /* 0x000162000c1e1b00 */
[----:B------:R-:W1:Y:S01]  /*0470*/  S2UR UR7, SR_CgaCtaId ;  /* 0x00000000000779c3 */ /* 0x000e620000008800 */
[----:B------:R-:W2:Y:S01]  /*0480*/  LDCU UR8, c[0x0][0x380] ;  /* 0x00007000ff0877ac */ /* 0x000ea20008000800 */
[----:B------:R-:W-:Y:S01]  /*0490*/  LOP3.LUT R16, R7, 0x7ffffffc, RZ, 0xc0, !PT ;  /* 0x7ffffffc07107812 */ /* 0x000fe200078ec0ff */
[C-C-:B------:R-:W-:Y:S01]  /*04a0*/  IMAD R19, R0.reuse, 0x3, R9.reuse ;  /* 0x0000000300137824 */ /* 0x140fe200078e0209 */
[----:B------:R-:W-:Y:S01]  /*04b0*/  IADD3 R41, PT, PT, R9, R0, RZ ;  /* 0x0000000009297210 */ /* 0x000fe20007ffe0ff */
[----:B------:R-:W-:Y:S01]  /*04c0*/  UMOV UR5, 0x400 ;  /* 0x0000040000057882 */ /* 0x000fe20000000000 */
[--C-:B------:R-:W-:Y:S01]  /*04d0*/  IMAD R23, R0, 0x2, R9.reuse ;  /* 0x0000000200177824 */ /* 0x100fe200078e0209 */
[----:B------:R-:W-:Y:S01]  /*04e0*/  UIADD3 UR6, UPT, UPT, UR5, 0x30, URZ ;  /* 0x0000003005067890 */ /* 0x000fe2000fffe0ff */
[----:B------:R-:W-:Y:S01]  /*04f0*/  IMAD.MOV.U32 R17, RZ, RZ, R9 ;  /* 0x000000ffff117224 */ /* 0x000fe200078e0009 */
[----:B------:R-:W-:Y:S01]  /*0500*/  IADD3 R3, PT, PT, -R16, RZ, RZ ;  /* 0x000000ff10037210 */ /* 0x000fe20007ffe1ff */
[----:B--2---:R-:W-:-:S04]  /*0510*/  IMAD R43, R0, UR8, RZ ;  /* 0x00000008002b7c24 */ /* 0x004fc8000f8e02ff */
[-CC-:B------:R-:W-:Y:S01]  /*0520*/  IMAD R51, R2, R43.reuse, R9.reuse ;  /* 0x0000002b02337224 */ /* 0x180fe200078e0209 */
[----:B-1----:R-:W-:Y:S01]  /*0530*/  ULEA UR6, UR7, UR6, 0x18 ;  /* 0x0000000607067291 */ /* 0x002fe2000f8ec0ff */
[----:B------:R-:W-:Y:S01]  /*0540*/  IMAD R43, R6, R43, R9 ;  /* 0x0000002b062b7224 */ /* 0x000fe200078e0209 */
[----:B------:R-:W-:-:S03]  /*0550*/  ULEA UR7, UR7, UR5, 0x18 ;  /* 0x0000000507077291 */ /* 0x000fc6000f8ec0ff */
[----:B------:R-:W-:Y:S01]  /*0560*/  UMOV UR5, URZ ;  /* 0x000000ff00057c82 */ /* 0x000fe20008000000 */
[----:B------:R-:W-:Y:S01]  /*0570*/  LEA R49, R9, UR6, 0x3 ;  /* 0x0000000609317c11 */ /* 0x000fe2000f8e18ff */
[----:B0-----:R-:W-:-:S07]  /*0580*/  UMOV UR6, URZ ;  /* 0x000000ff00067c82 */ /* 0x001fce0008000000 */
.L_x_2:
[----:B0-----:R-:W0:Y:S01]  /*0590*/  LDC.64 R30, c[0x0][0x3d8] ;  /* 0x0000f600ff1e7b82 */ /* 0x001e220000000a00 */
[----:B------:R-:W2:Y:S07]  /*05a0*/  LDG.E.64 R28, desc[UR10][R26.64] ;  /* 0x0000000a1a1c7981 */ /* 0x000eae000c1e1b00 */
[----:B------:R-:W1:Y:S01]  /*05b0*/  LDC.64 R32, c[0x0][0x3e0] ;  /* 0x0000f800ff207b82 */ /* 0x000e620000000a00 */
[----:B0-----:R-:W-:-:S05]  /*05c0*/  IMAD.WIDE R30, R43, 0x8, R30 ;  /* 0x000000082b1e7825 */ /* 0x001fca00078e021e */
[----:B------:R-:W3:Y:S01]  /*05d0*/  LDG.E.64 R36, desc[UR10][R30.64] ;  /* 0x0000000a1e247981 */ /* 0x000ee2000c1e1b00 */
[----:B-1----:R-:W-:-:S05]  /*05e0*/  IMAD.WIDE R32, R51, 0x8, R32 ;  /* 0x0000000833207825 */ /* 0x002fca00078e0220 */
[----:B------:R-:W3:Y:S02]  /*05f0*/  LDG.E.64 R34, desc[UR10][R32.64] ;  /* 0x0000000a20227981 */ /* 0x000ee4000c1e1b00 */
[----:B---3--:R-:W-:-:S08]  /*0600*/  DADD R34, R36, R34 ;  /* 0x0000000024227229 */ /* 0x008fd00000000022 */
[----:B--2---:R-:W-:-:S07]  /*0610*/  DMUL R36, R34, R28 ;  /* 0x0000001c22247228 */ /* 0x004fce0000000000 */
[----:B------:R-:W-:Y:S04]  /*0620*/  STS.64 [R49], R36 ;  /* 0x0000002431007388 */ /* 0x000fe80000000a00 */
[----:B------:R-:W0:Y:S01]  /*0630*/  LDS.64 R28, [UR7] ;  /* 0x00000007ff1c7984 */ /* 0x000e220008000a00 */
[----:B-----5:R-:W-:Y:S01]  /*0640*/  DMUL R52, R34, R38 ;  /* 0x0000002622347228 */ /* 0x020fe20000000000 */
[----:B0-----:R-:W-:-:S06]  /*0650*/  IMAD.WIDE R34, R17, 0x8, R28 ;  /* 0x0000000811227825 */ /* 0x001fcc00078e021c */
[----:B------:R-:W-:Y:S04]  /*0660*/  ST.E.64 desc[UR10][R34.64], R52 ;  /* 0x0000003422007985 */ /* 0x000fe8000c101b0a */
[----:B------:R-:W2:Y:S04]  /*0670*/  LDG.E.64 R38, desc[UR10][R24.64] ;  /* 0x0000000a18267981 */ /* 0x000ea8000c1e1b00 */
[----:B------:R-:W0:Y:S01]  /*0680*/  LDS.64 R28, [UR7+0x8] ;  /* 0x00000807ff1c7984 */ /* 0x000e220008000a00 */
[----:B------:R-:W-:-:S04]  /*0690*/  IMAD.WIDE R30, R0, 0x8, R30 ;  /* 0x00000008001e7825 */ /* 0x000fc800078e021e */
[----:B------:R-:W-:Y:S01]  /*06a0*/  IMAD.WIDE R32, R0, 0x8, R32 ;  /* 0x0000000800207825 */ /* 0x000fe200078e0220 */
[----:B0-----:R-:W-:-:S04]  /*06b0*/  IADD3 R44, P0, PT, R28, UR5, RZ ;  /* 0x000000051c2c7c10 */ /* 0x001fc8000ff1e0ff */
[----:B------:R-:W-:-:S05]  /*06c0*/  IADD3.X R45, PT, PT, R29, UR6, RZ, P0, !PT ;  /* 0x000000061d2d7c10 */ /* 0x000fca00087fe4ff */
[----:B--2---:R-:W-:Y:S04]  /*06d0*/  ST.E.64 desc[UR10][R44.64], R38 ;  /* 0x000000262c007985 */ /* 0x004fe8000c101b0a */
[----:B------:R-:W2:Y:S04]  /*06e0*/  LDG.E.64 R36, desc[UR10][R30.64] ;  /* 0x0000000a1e247981 */ /* 0x000ea8000c1e1b00 */
[----:B------:R-:W2:Y:S04]  /*06f0*/  LDG.E.64 R28, desc[UR10][R32.64] ;  /* 0x0000000a201c7981 */ /* 0x000ea8000c1e1b00 */
[----:B------:R-:W3:Y:S01]  /*0700*/  LDG.E.64 R34, desc[UR10][R26.64] ;  /* 0x0000000a1a227981 */ /* 0x000ee2000c1e1b00 */
[----:B------:R-:W-:Y:S01]  /*0710*/  IMAD R18, R0, 0x8, R49 ;  /* 0x0000000800127824 */ /* 0x000fe200078e0231 */
[----:B--2---:R-:W-:-:S08]  /*0720*/  DADD R28, R36, R28 ;  /* 0x00000000241c7229 */ /* 0x004fd0000000001c */
[----:B---3--:R-:W-:-:S07]  /*0730*/  DMUL R36, R28, R34 ;  /* 0x000000221c247228 */ /* 0x008fce0000000000 */
[----:B------:R-:W-:Y:S04]  /*0740*/  STS.64 [R18], R36 ;  /* 0x0000002412007388 */ /* 0x000fe80000000a00 */
[----:B------:R-:W0:Y:S01]  /*0750*/  LDS.64 R34, [UR7] ;  /* 0x00000007ff227984 */ /* 0x000e220008000a00 */
[----:B------:R-:W-:Y:S01]  /*0760*/  DMUL R52, R38, R28 ;  /* 0x0000001c26347228 */ /* 0x000fe20000000000 */
[----:B0-----:R-:W-:-:S06]  /*0770*/  IMAD.WIDE R28, R41, 0x8, R34 ;  /* 0x00000008291c7825 */ /* 0x001fcc00078e0222 */
[----:B------:R0:W-:Y:S04]  /*0780*/  ST.E.64 desc[UR10][R28.64], R52 ;  /* 0x000000341c007985 */ /* 0x0001e8000c101b0a */
[----:B------:R-:W1:Y:S04]  /*0790*/  LDS.64 R34, [UR7+0x8] ;  /* 0x00000807ff227984 */ /* 0x000e680008000a00 */
[----:B0-----:R-:W2:Y:S01]  /*07a0*/  LDG.E.64 R28, desc[UR10][R24.64] ;  /* 0x0000000a181c7981 */ /* 0x001ea2000c1e1b00 */
[----:B------:R-:W-:-:S04]  /*07b0*/  IMAD.WIDE R30, R0, 0x8, R30 ;  /* 0x00000008001e7825 */ /* 0x000fc800078e021e */
[----:B------:R-:W-:Y:S01]  /*07c0*/  IMAD.WIDE R32, R0, 0x8, R32 ;  /* 0x0000000800207825 */ /* 0x000fe200078e0220 */
[----:B-1----:R-:W-:-:S04]  /*07d0*/  IADD3 R44, P0, PT, R34, UR5, RZ ;  /* 0x00000005222c7c10 */ /* 0x002fc8000ff1e0ff */
[----:B------:R-:W-:-:S05]  /*07e0*/  IADD3.X R45, PT, PT, R35, UR6, RZ, P0, !PT ;  /* 0x00000006232d7c10 */ /* 0x000fca00087fe4ff */
[----:B--2---:R-:W-:Y:S04]  /*07f0*/  ST.E.64 desc[UR10][R44.64+0x8], R28 ;  /* 0x0000081c2c007985 */ /* 0x004fe8000c101b0a */
[----:B------:R-:W2:Y:S04]  /*0800*/  LDG.E.64 R34, desc[UR10][R30.64] ;  /* 0x0000000a1e227981 */ /* 0x000ea8000c1e1b00 */
[----:B------:R-:W2:Y:S04]  /*0810*/  LDG.E.64 R36, desc[UR10][R32.64] ;  /* 0x0000000a20247981 */ /* 0x000ea8000c1e1b00 */
[----:B------:R-:W3:Y:S01]  /*0820*/  LDG.E.64 R38, desc[UR10][R26.64] ;  /* 0x0000000a1a267981 */ /* 0x000ee2000c1e1b00 */
[----:B------:R-:W-:Y:S01]  /*0830*/  LEA R18, R0, R49, 0x4 ;  /* 0x0000003100127211 */ /* 0x000fe200078e20ff */
[----:B--2---:R-:W-:-:S08]  /*0840*/  DADD R34, R34, R36 ;  /* 0x0000000022227229 */ /* 0x004fd00000000024 */
[----:B---3--:R-:W-:-:S07]  /*0850*/  DMUL R38, R34, R38 ;  /* 0x0000002622267228 */ /* 0x008fce0000000000 */
[----:B------:R-:W-:Y:S04]  /*0860*/  STS.64 [R18], R38 ;  /* 0x0000002612007388 */ /* 0x000fe80000000a00 */
[----:B------:R-:W0:Y:S01]  /*0870*/  LDS.64 R36, [UR7] ;  /* 0x00000007ff247984 */ /* 0x000e220008000a00 */
[----:B------:R-:W-:Y:S01]  /*0880*/  DMUL R52, R28, R34 ;  /* 0x000000221c347228 */ /* 0x000fe20000000000 */
        /* <DEDUP_REMOVED lines=22> */
[----:B------:R-:W-:Y:S01]  /*09f0*/  VIADD R3, R3, 0x4 ;  /* 0x0000000403037836 */ /* 0x000fe20000000000 */
[C---:B------:R-:W-:Y:S01]  /*0a00*/  LEA R43, R0.reuse, R43, 0x2 ;  /* 0x0000002b002b7211 */ /* 0x040fe200078e10ff */
[C---:B------:R-:W-:Y:S01]  /*0a10*/  IMAD R51, R0.reuse, 0x4, R51 ;  /* 0x0000000400337824 */ /* 0x040fe200078e0233 */
[C---:B------:R-:W-:Y:S01]  /*0a20*/  LEA R49, R0.reuse, R49, 0x5 ;  /* 0x0000003100317211 */ /* 0x040fe200078e28ff */
[C---:B------:R-:W-:Y:S01]  /*0a30*/  IMAD R17, R0.reuse, 0x4, R17 ;  /* 0x0000000400117824 */ /* 0x040fe200078e0211 */
[C---:B------:R-:W-:Y:S01]  /*0a40*/  LEA R41, R0.reuse, R41, 0x2 ;  /* 0x0000002900297211 */ /* 0x040fe200078e10ff */
[C---:B------:R-:W-:Y:S01]  /*0a50*/  IMAD R23, R0.reuse, 0x4, R23 ;  /* 0x0000000400177824 */ /* 0x040fe200078e0217 */
[----:B------:R-:W-:-:S02]  /*0a60*/  LEA R19, R0, R19, 0x2 ;  /* 0x0000001300137211 */ /* 0x000fc400078e10ff */
[----:B0-----:R-:W-:-:S04]  /*0a70*/  IADD3 R28, P0, PT, R28, UR5, RZ ;  /* 0x000000051c1c7c10 */ /* 0x001fc8000ff1e0ff */
[----:B------:R-:W-:Y:S02]  /*0a80*/  IADD3.X R29, PT, PT, R29, UR6, RZ, P0, !PT ;  /* 0x000000061d1d7c10 */ /* 0x000fe400087fe4ff */
[----:B------:R-:W-:Y:S01]  /*0a90*/  ISETP.NE.AND P0, PT, R3, RZ, PT ;  /* 0x000000ff0300720c */ /* 0x000fe20003f05270 */
[----:B------:R-:W-:-:S04]  /*0aa0*/  UIADD3 UR5, UP0, UPT, UR5, 0x20, URZ ;  /* 0x0000002005057890 */ /* 0x000fc8000ff1e0ff */
[----:B------:R-:W-:Y:S01]  /*0ab0*/  UIADD3.X UR6, UPT, UPT, URZ, UR6, URZ, UP0, !UPT ;  /* 0x00000006ff067290 */ /* 0x000fe200087fe4ff */
[----:B--2---:R0:W-:Y:S07]  /*0ac0*/  ST.E.64 desc[UR10][R28.64+0x18], R38 ;  /* 0x000018261c007985 */ /* 0x0041ee000c101b0a */
[----:B------:R-:W-:Y:S05]  /*0ad0*/  @P0 BRA `(.L_x_2) ;  /* 0xfffffff800ac0947 */ /* 0x000fea000383ffff */
[----:B------:R-:W-:-:S07]  /*0ae0*/  IMAD.MOV.U32 R19, RZ, RZ, R16 ;  /* 0x000000ffff137224 */ /* 0x000fce00078e0010 */
.L_x_1:
[----:B------:R-:W-:-:S13]  /*0af0*/  LOP3.LUT P0, R18, R7, 0x3, RZ, 0xc0, !PT ;  /* 0x0000000307127812 */ /* 0x000fda000780c0ff */
[----:B------:R-:W-:Y:S05]  /*0b00*/  @!P0 BRA `(.L_x_3) ;  /* 0x00000004001c8947 */ /* 0x000fea0003800000 */
[----:B------:R-:W1:Y:S01]  /*0b10*/  LDCU UR5, c[0x0][0x380] ;  /* 0x00007000ff0577ac */ /* 0x000e620008000800 */
[----:B------:R-:W2:Y:S01]  /*0b20*/  LDC.64 R16, c[0x0][0x3d8] ;  /* 0x0000f600ff107b82 */ /* 0x000ea20000000a00 */
[----:B------:R-:W3:Y:S07]  /*0b30*/  LDG.E.64 R34, desc[UR10][R26.64] ;  /* 0x0000000a1a227981 */ /* 0x000eee000c1e1b00 */
[----:B------:R-:W4:Y:S01]  /*0b40*/  LDC.64 R22, c[0x0][0x3e0] ;  /* 0x0000f800ff167b82 */ /* 0x000f220000000a00 */
[----:B-1----:R-:W-:-:S02]  /*0b50*/  IMAD R3, R6, UR5, R19 ;  /* 0x0000000506037c24 */ /* 0x002fc4000f8e0213 */
[----:B------:R-:W-:Y:S02]  /*0b60*/  IMAD R2, R2, UR5, R19 ;  /* 0x0000000502027c24 */ /* 0x000fe4000f8e0213 */
[-CC-:B------:R-:W-:Y:S02]  /*0b70*/  IMAD R3, R3, R0.reuse, R9.reuse ;  /* 0x0000000003037224 */ /* 0x180fe400078e0209 */
[----:B0-----:R-:W-:Y:S02]  /*0b80*/  IMAD R29, R2, R0, R9 ;  /* 0x00000000021d7224 */ /* 0x001fe400078e0209 */
[----:B--2---:R-:W-:-:S04]  /*0b90*/  IMAD.WIDE R16, R3, 0x8, R16 ;  /* 0x0000000803107825 */ /* 0x004fc800078e0210 */
[----:B----4-:R-:W-:Y:S02]  /*0ba0*/  IMAD.WIDE R2, R29, 0x8, R22 ;  /* 0x000000081d027825 */ /* 0x010fe400078e0216 */
[----:B------:R-:W2:Y:S04]  /*0bb0*/  LDG.E.64 R28, desc[UR10][R16.64] ;  /* 0x0000000a101c7981 */ /* 0x000ea8000c1e1b00 */
[----:B------:R-:W2:Y:S04]  /*0bc0*/  LDG.E.64 R30, desc[UR10][R2.64] ;  /* 0x0000000a021e7981 */ /* 0x000ea8000c1e1b00 */
[----:B------:R-:W4:Y:S01]  /*0bd0*/  LDG.E.64 R22, desc[UR10][R24.64] ;  /* 0x0000000a18167981 */ /* 0x000f22000c1e1b00 */
[----:B------:R-:W0:Y:S01]  /*0be0*/  S2UR UR7, SR_CgaCtaId ;  /* 0x00000000000779c3 */ /* 0x000e220000008800 */
[----:B------:R-:W-:-:S02]  /*0bf0*/  UMOV UR5, 0x400 ;  /* 0x0000040000057882 */ /* 0x000fc40000000000 */
[----:B------:R-:W-:-:S04]  /*0c00*/  UIADD3 UR6, UPT, UPT, UR5, 0x30, URZ ;  /* 0x0000003005067890 */ /* 0x000fc8000fffe0ff */
[----:B0-----:R-:W-:Y:S02]  /*0c10*/  ULEA UR6, UR7, UR6, 0x18 ;  /* 0x0000000607067291 */ /* 0x001fe4000f8ec0ff */
[----:B------:R-:W-:Y:S01]  /*0c20*/  ULEA UR5, UR7, UR5, 0x18 ;  /* 0x0000000507057291 */ /* 0x000fe2000f8ec0ff */
[----:B--2---:R-:W-:Y:S01]  /*0c30*/  DADD R32, R28, R30 ;  /* 0x000000001c207229 */ /* 0x004fe2000000001e */
[----:B------:R-:W-:-:S07]  /*0c40*/  IMAD R29, R19, R0, R9 ;  /* 0x00000000131d7224 */ /* 0x000fce00078e0209 */
[----:B---3--:R-:W-:Y:S01]  /*0c50*/  DMUL R34, R32, R34 ;  /* 0x0000002220227228 */ /* 0x008fe20000000000 */
[----:B------:R-:W-:-:S06]  /*0c60*/  LEA R31, R29, UR6, 0x3 ;  /* 0x000000061d1f7c11 */ /* 0x000fcc000f8e18ff */
[----:B------:R-:W-:Y:S04]  /*0c70*/  STS.64 [R31], R34 ;  /* 0x000000221f007388 */ /* 0x000fe80000000a00 */
[----:B------:R-:W0:Y:S01]  /*0c80*/  LDS.64 R36, [UR5] ;  /* 0x00000005ff247984 */ /* 0x000e220008000a00 */
[----:B----4-:R-:W-:Y:S01]  /*0c90*/  DMUL R32, R32, R22 ;  /* 0x0000001620207228 */ /* 0x010fe20000000000 */
[----:B0-----:R-:W-:-:S06]  /*0ca0*/  IMAD.WIDE R36, R29, 0x8, R36 ;  /* 0x000000081d247825 */ /* 0x001fcc00078e0224 */
[----:B------:R-:W-:Y:S04]  /*0cb0*/  ST.E.64 desc[UR10][R36.64], R32 ;  /* 0x0000002024007985 */ /* 0x000fe8000c101b0a */
[----:B------:R-:W2:Y:S04]  /*0cc0*/  LDG.E.64 R22, desc[UR10][R24.64] ;  /* 0x0000000a18167981 */ /* 0x000ea8000c1e1b00 */
[----:B------:R-:W0:Y:S01]  /*0cd0*/  LDS.64 R38, [UR5+0x8] ;  /* 0x00000805ff267984 */ /* 0x000e220008000a00 */
[----:B------:R-:W-:Y:S01]  /*0ce0*/  ISETP.NE.AND P0, PT, R18, 0x1, PT ;  /* 0x000000011200780c */ /* 0x000fe20003f05270 */
[----:B0-----:R-:W-:-:S05]  /*0cf0*/  IMAD.WIDE.U32 R38, R19, 0x8, R38 ;  /* 0x0000000813267825 */ /* 0x001fca00078e0026 */
[----:B--2---:R1:W-:Y:S07]  /*0d00*/  ST.E.64 desc[UR10][R38.64], R22 ;  /* 0x0000001626007985 */ /* 0x0043ee000c101b0a */
[----:B------:R-:W-:Y:S05]  /*0d10*/  @!P0 BRA `(.L_x_3) ;  /* 0x0000000000988947 */ /* 0x000fea0003800000 */
[C---:B------:R-:W-:Y:S01]  /*0d20*/  IMAD.WIDE R16, R0.reuse, 0x8, R16 ;  /* 0x0000000800107825 */ /* 0x040fe200078e0210 */
[----:B------:R-:W2:Y:S03]  /*0d30*/  LDG.E.64 R36, desc[UR10][R26.64] ;  /* 0x0000000a1a247981 */ /* 0x000ea6000c1e1b00 */
[C---:B------:R-:W-:Y:S01]  /*0d40*/  IMAD.WIDE R2, R0.reuse, 0x8, R2 ;  /* 0x0000000800027825 */ /* 0x040fe200078e0202 */
[----:B------:R-:W3:Y:S04]  /*0d50*/  LDG.E.64 R32, desc[UR10][R16.64] ;  /* 0x0000000a10207981 */ /* 0x000ee8000c1e1b00 */
[----:B------:R-:W3:Y:S01]  /*0d60*/  LDG.E.64 R34, desc[UR10][R2.64] ;  /* 0x0000000a02227981 */ /* 0x000ee2000c1e1b00 */
[----:B------:R-:W-:Y:S01]  /*0d70*/  LEA R31, R0, R31, 0x3 ;  /* 0x0000001f001f7211 */ /* 0x000fe200078e18ff */
[----:B------:R-:W-:Y:S01]  /*0d80*/  IMAD.IADD R29, R29, 0x1, R0 ;  /* 0x000000011d1d7824 */ /* 0x000fe200078e0200 */
[----:B---3--:R-:W-:-:S08]  /*0d90*/  DADD R32, R32, R34 ;  /* 0x0000000020207229 */ /* 0x008fd00000000022 */
[----:B--2---:R-:W-:-:S07]  /*0da0*/  DMUL R36, R32, R36 ;  /* 0x0000002420247228 */ /* 0x004fce0000000000 */
[----:B------:R-:W-:Y:S04]  /*0db0*/  STS.64 [R31], R36 ;  /* 0x000000241f007388 */ /* 0x000fe80000000a00 */
[----:B------:R-:W0:Y:S01]  /*0dc0*/  LDS.64 R34, [UR5] ;  /* 0x00000005ff227984 */ /* 0x000e220008000a00 */
[----:B------:R-:W-:Y:S01]  /*0dd0*/  DMUL R32, R22, R32 ;  /* 0x0000002016207228 */ /* 0x000fe20000000000 */
[----:B0-----:R-:W-:-:S06]  /*0de0*/  IMAD.WIDE R34, R29, 0x8, R34 ;  /* 0x000000081d227825 */ /* 0x001fcc00078e0222 */
[----:B------:R-:W-:Y:S04]  /*0df0*/  ST.E.64 desc[UR10][R34.64], R32 ;  /* 0x0000002022007985 */ /* 0x000fe8000c101b0a */
[----:B-1----:R-:W2:Y:S04]  /*0e00*/  LDG.E.64 R22, desc[UR10][R24.64] ;  /* 0x0000000a18167981 */ /* 0x002ea8000c1e1b00 */
[----:B------:R-:W0:Y:S01]  /*0e10*/  LDS.64 R38, [UR5+0x8] ;  /* 0x00000805ff267984 */ /* 0x000e220008000a00 */
[----:B------:R-:W-:Y:S01]  /*0e20*/  ISETP.NE.AND P0, PT, R18, 0x2, PT ;  /* 0x000000021200780c */ /* 0x000fe20003f05270 */
[----:B0-----:R-:W-:-:S05]  /*0e30*/  IMAD.WIDE.U32 R38, R19, 0x8, R38 ;  /* 0x0000000813267825 */ /* 0x001fca00078e0026 */
[----:B--2---:R2:W-:Y:S07]  /*0e40*/  ST.E.64 desc[UR10][R38.64+0x8], R22 ;  /* 0x0000081626007985 */ /* 0x0045ee000c101b0a */
[----:B------:R-:W-:Y:S05]  /*0e50*/  @!P0 BRA `(.L_x_3) ;  /* 0x0000000000488947 */ /* 0x000fea0003800000 */
[C---:B------:R-:W-:Y:S01]  /*0e60*/  IMAD.WIDE R16, R0.reuse, 0x8, R16 ;  /* 0x0000000800107825 */ /* 0x040fe200078e0210 */
[----:B------:R-:W3:Y:S03]  /*0e70*/  LDG.E.64 R26, desc[UR10][R26.64] ;  /* 0x0000000a1a1a7981 */ /* 0x000ee6000c1e1b00 */
[C---:B------:R-:W-:Y:S02]  /*0e80*/  IMAD.WIDE R2, R0.reuse, 0x8, R2 ;  /* 0x0000000800027825 */ /* 0x040fe400078e0202 */
[----:B------:R-:W4:Y:S04]  /*0e90*/  LDG.E.64 R16, desc[UR10][R16.64] ;  /* 0x0000000a10107981 */ /* 0x000f28000c1e1b00 */
[----:B------:R-:W4:Y:S01]  /*0ea0*/  LDG.E.64 R2, desc[UR10][R2.64] ;  /* 0x0000000a02027981 */ /* 0x000f22000c1e1b00 */
[----:B------:R-:W-:Y:S01]  /*0eb0*/  LEA R37, R0, R31, 0x3 ;  /* 0x0000001f00257211 */ /* 0x000fe200078e18ff */
[----:B------:R-:W-:Y:S01]  /*0ec0*/  IMAD.IADD R29, R29, 0x1, R0 ;  /* 0x000000011d1d7824 */ /* 0x000fe200078e0200 */
[----:B----4-:R-:W-:-:S08]  /*0ed0*/  DADD R32, R16, R2 ;  /* 0x0000000010207229 */ /* 0x010fd00000000002 */
[----:B---3--:R-:W-:-:S07]  /*0ee0*/  DMUL R34, R32, R26 ;  /* 0x0000001a20227228 */ /* 0x008fce0000000000 */
[----:B------:R-:W-:Y:S04]  /*0ef0*/  STS.64 [R37], R34 ;  /* 0x0000002225007388 */ /* 0x000fe80000000a00 */
[----:B------:R-:W0:Y:S01]  /*0f00*/  LDS.64 R30, [UR5] ;  /* 0x00000005ff1e7984 */ /* 0x000e220008000a00 */
[----:B--2---:R-:W-:Y:S01]  /*0f10*/  DMUL R22, R22, R32 ;  /* 0x0000002016167228 */ /* 0x004fe20000000000 */
[----:B0-----:R-:W-:-:S06]  /*0f20*/  IMAD.WIDE R30, R29, 0x8, R30 ;  /* 0x000000081d1e7825 */ /* 0x001fcc00078e021e */
[----:B------:R-:W-:Y:S04]  /*0f30*/  ST.E.64 desc[UR10][R30.64], R22 ;  /* 0x000000161e007985 */ /* 0x000fe8000c101b0a */
[----:B------:R-:W2:Y:S04]  /*0f40*/  LDG.E.64 R24, desc[UR10][R24.64] ;  /* 0x0000000a18187981 */ /* 0x000ea8000c1e1b00 */
[----:B------:R-:W0:Y:S02]  /*0f50*/  LDS.64 R2, [UR5+0x8] ;  /* 0x00000805ff027984 */ /* 0x000e240008000a00 */
[----:B0-----:R-:W-:-:S05]  /*0f60*/  IMAD.WIDE.U32 R2, R19, 0x8, R2 ;  /* 0x0000000813027825 */ /* 0x001fca00078e0002 */
[----:B--2---:R3:W-:Y:S02]  /*0f70*/  ST.E.64 desc[UR10][R2.64+0x10], R24 ;  /* 0x0000101802007985 */ /* 0x0047e4000c101b0a */
.L_x_3:
[----:B---3-5:R-:W-:Y:S01]  /*0f80*/  IADD3 R3, PT, PT, R4, -0x2, RZ ;  /* 0xfffffffe04037810 */ /* 0x028fe20007ffe0ff */
[----:B------:R-:W-:Y:S01]  /*0f90*/  UMOV UR5, URZ ;  /* 0x000000ff00057c82 */ /* 0x000fe20008000000 */
[----:B------:R-:W-:Y:S02]  /*0fa0*/  LOP3.LUT R5, RZ, R5, RZ, 0x33, !PT ;  /* 0x00000005ff057212 */ /* 0x000fe400078e33ff */
[----:B------:R-:W-:-:S07]  /*0fb0*/  LOP3.LUT R3, R3, 0xfffffff8, RZ, 0xc0, !PT ;  /* 0xfffffff803037812 */ /* 0x000fce00078ec0ff */
.L_x_35:
[----:B---3--:R-:W3:Y:S08]  /*0fc0*/  LDC R0, c[0x0][0x390] ;  /* 0x0000e400ff007b82 */ /* 0x008ef00000000800 */
[----:B------:R-:W4:Y:S01]  /*0fd0*/  LDC.64 R16, c[0x0][0x3b8] ;  /* 0x0000ee00ff107b82 */ /* 0x000f220000000a00 */
[----:B---3--:R-:W-:-:S05]  /*0fe0*/  IMAD R19, R47, R0, R47 ;  /* 0x000000002f137224 */ /* 0x008fca00078e022f */
[----:B------:R-:W-:-:S05]  /*0ff0*/  IADD3 R19, PT, PT, R8, UR5, R19 ;  /* 0x0000000508137c10 */ /* 0x000fca000fffe013 */
[----:B----4-:R-:W-:-:S05]  /*1000*/  IMAD.WIDE R16, R19, 0x4, R16 ;  /* 0x0000000413107825 */ /* 0x010fca00078e0210 */
[----:B------:R-:W3:Y:S01]  /*1010*/  LDG.E R2, desc[UR10][R16.64] ;  /* 0x0000000a10027981 */ /* 0x000ee2000c1e1900 */
[----:B------:R-:W-:Y:S01]  /*1020*/  ISETP.GE.AND P0, PT, R4, 0x1, PT ;  /* 0x000000010400780c */ /* 0x000fe20003f06270 */
[----:B------:R-:W-:Y:S01]  /*1030*/  UIADD3 UR5, UPT, UPT, UR5, 0x1, URZ ;  /* 0x0000000105057890 */ /* 0x000fe2000fffe0ff */
[----:B-12---:R-:W-:-:S05]  /*1040*/  CS2R R22, SRZ ;  /* 0x0000000000167805 */ /* 0x006fca000001ff00 */
[----:B------:R-:W-:Y:S01]  /*1050*/  ISETP.NE.AND P2, PT, R7, UR5, PT ;  /* 0x0000000507007c0c */ /* 0x000fe2000bf45270 */
[----:B---3--:R-:W-:-:S05]  /*1060*/  IMAD.IADD R46, R5, 0x1, R2 ;  /* 0x00000001052e7824 */ /* 0x008fca00078e0202 */
[----:B-----5:R-:W-:Y:S07]  /*1070*/  @!P0 BRA `(.L_x_4) ;  /* 0x0000000800ac8947 */ /* 0x020fee0003800000 */
[----:B------:R-:W1:Y:S01]  /*1080*/  LDC R18, c[0x0][0x380] ;  /* 0x0000e000ff127b82 */ /* 0x000e620000000800 */
[----:B------:R-:W2:Y:S01]  /*1090*/  LDCU UR6, c[0x0][0x380] ;  /* 0x00007000ff0677ac */ /* 0x000ea20008000800 */
[----:B------:R-:W-:Y:S02]  /*10a0*/  ISETP.NE.AND P3, PT, R4, 0x1, PT ;  /* 0x000000010400780c */ /* 0x000fe40003f65270 */
[----:B------:R-:W-:Y:S02]  /*10b0*/  CS2R R22, SRZ ;  /* 0x0000000000167805 */ /* 0x000fe4000001ff00 */
[----:B------:R-:W-:Y:S01]  /*10c0*/  MOV R16, RZ ;  /* 0x000000ff00107202 */ /* 0x000fe20000000f00 */
[----:B------:R-:W3:Y:S01]  /*10d0*/  LDCU UR7, c[0x0][0x394] ;  /* 0x00007280ff0777ac */ /* 0x000ee20008000800 */
[----:B------:R-:W4:Y:S01]  /*10e0*/  LDC R36, c[0x0][0x398] ;  /* 0x0000e600ff247b82 */ /* 0x000f220000000800 */
[----:B--2---:R-:W-:Y:S02]  /*10f0*/  IMAD R0, R6, UR6, R46 ;  /* 0x0000000606007c24 */ /* 0x004fe4000f8e022e */
[----:B---3--:R-:W-:-:S02]  /*1100*/  IMAD R34, R46, UR7, R9 ;  /* 0x000000072e227c24 */ /* 0x008fc4000f8e0209 */
[C---:B-1----:R-:W-:Y:S02]  /*1110*/  IMAD R35, R47.reuse, R18, -0x1 ;  /* 0xffffffff2f237424 */ /* 0x042fe400078e0212 */
[----:B----4-:R-:W-:Y:S01]  /*1120*/  IMAD R36, R47, R36, -0x1 ;  /* 0xffffffff2f247424 */ /* 0x010fe200078e0224 */
[----:B------:R-:W-:Y:S06]  /*1130*/  @!P3 BRA `(.L_x_5) ;  /* 0x0000000400a0b947 */ /* 0x000fec0003800000 */
[----:B------:R-:W1:Y:S01]  /*1140*/  S2UR UR7, SR_CgaCtaId ;  /* 0x00000000000779c3 */ /* 0x000e620000008800 */
[----:B------:R-:W-:Y:S01]  /*1150*/  UMOV UR6, 0x400 ;  /* 0x0000040000067882 */ /* 0x000fe20000000000 */
[----:B------:R-:W-:Y:S01]  /*1160*/  IMAD.MOV.U32 R37, RZ, RZ, RZ ;  /* 0x000000ffff257224 */ /* 0x000fe200078e00ff */
[----:B------:R-:W-:Y:S01]  /*1170*/  CS2R R22, SRZ ;  /* 0x0000000000167805 */ /* 0x000fe2000001ff00 */
[----:B------:R-:W2:Y:S01]  /*1180*/  LDCU UR8, c[0x0][0x384] ;  /* 0x00007080ff0877ac */ /* 0x000ea20008000800 */
[----:B-1----:R-:W-:-:S09]  /*1190*/  ULEA UR6, UR7, UR6, 0x18 ;  /* 0x0000000607067291 */ /* 0x002fd2000f8ec0ff */
[----:B--2---:R-:W1:Y:S03]  /*11a0*/  LDS.64 R18, [UR6+0x18] ;  /* 0x00001806ff127984 */ /* 0x004e660008000a00 */
.L_x_10:
[----:B------:R-:W2:Y:S01]  /*11b0*/  LDC.64 R16, c[0x0][0x400] ;  /* 0x00010000ff107b82 */ /* 0x000ea20000000a00 */
[----:B0-----:R-:W-:-:S04]  /*11c0*/  IMAD R28, R0, UR8, R37 ;  /* 0x00000008001c7c24 */ /* 0x001fc8000f8e0225 */
[----:B------:R-:W-:-:S04]  /*11d0*/  IMAD R28, R28, 0x3, RZ ;  /* 0x000000031c1c7824 */ /* 0x000fc800078e02ff */
[----:B--2---:R-:W-:-:S05]  /*11e0*/  IMAD.WIDE R16, R28, 0x8, R16 ;  /* 0x000000081c107825 */ /* 0x004fca00078e0210 */
[----:B------:R-:W2:Y:S04]  /*11f0*/  LDG.E.64 R30, desc[UR10][R16.64+0x8] ;  /* 0x0000080a101e7981 */ /* 0x000ea8000c1e1b00 */
[----:B------:R-:W3:Y:S04]  /*1200*/  LDG.E.64 R26, desc[UR10][R16.64] ;  /* 0x0000000a101a7981 */ /* 0x000ee8000c1e1b00 */
[----:B------:R-:W4:Y:S01]  /*1210*/  LDG.E.64 R24, desc[UR10][R16.64+0x10] ;  /* 0x0000100a10187981 */ /* 0x000f22000c1e1b00 */
[----:B--2---:R-:W-:-:S08]  /*1220*/  DMUL R30, R12, R30 ;  /* 0x0000001e0c1e7228 */ /* 0x004fd00000000000 */
[----:B---3--:R-:W-:Y:S01]  /*1230*/  DFMA R26, R10, R26, R30 ;  /* 0x0000001a0a1a722b */ /* 0x008fe2000000001e */
[----:B-1----:R-:W-:-:S07]  /*1240*/  IMAD.WIDE.U32 R30, R37, 0x8, R18 ;  /* 0x00000008251e7825 */ /* 0x002fce00078e0012 */
[----:B----4-:R-:W-:Y:S01]  /*1250*/  DFMA R26, R14, R24, R26 ;  /* 0x000000180e1a722b */ /* 0x010fe2000000001a */
[----:B------:R-:W0:Y:S06]  /*1260*/  LDC.64 R24, c[0x0][0x410] ;  /* 0x00010400ff187b82 */ /* 0x000e2c0000000a00 */
[----:B------:R-:W-:Y:S04]  /*1270*/  ST.E.64 desc[UR10][R30.64], R26 ;  /* 0x0000001a1e007985 */ /* 0x000fe8000c101b0a */
[----:B------:R-:W1:Y:S02]  /*1280*/  LDS.64 R32, [UR6+0x18] ;  /* 0x00001806ff207984 */ /* 0x000e640008000a00 */
[----:B-1----:R-:W-:-:S06]  /*1290*/  IMAD.WIDE.U32 R18, R37, 0x8, R32 ;  /* 0x0000000825127825 */ /* 0x002fcc00078e0020 */
[----:B------:R-:W2:Y:S01]  /*12a0*/  LD.E.64 R18, desc[UR10][R18.64] ;  /* 0x0000000a12127980 */ /* 0x000ea2000c101b00 */
[----:B------:R-:W-:Y:S01]  /*12b0*/  BSSY.RECONVERGENT B0, `(.L_x_6) ;  /* 0x0000020000007945 */ /* 0x000fe20003800200 */
[----:B0-----:R-:W-:Y:S01]  /*12c0*/  IMAD.WIDE R24, R28, 0x4, R24 ;  /* 0x000000041c187825 */ /* 0x001fe200078e0218 */
[----:B--2---:R-:W-:-:S14]  /*12d0*/  DSETP.GE.AND P3, PT, R18, RZ, PT ;  /* 0x000000ff1200722a */ /* 0x004fdc0003f66000 */
[----:B------:R-:W-:Y:S01]  /*12e0*/  @P3 DADD R22, R22, R18 ;  /* 0x0000000016163229 */ /* 0x000fe20000000012 */
[----:B------:R-:W-:Y:S10]  /*12f0*/  @P3 BRA `(.L_x_7) ;  /* 0x00000000006c3947 */ /* 0x000ff40003800000 */
[----:B------:R-:W2:Y:S01]  /*1300*/  LDG.E R32, desc[UR10][R24.64+0x4] ;  /* 0x0000040a18207981 */ /* 0x000ea2000c1e1900 */
[----:B------:R-:W0:Y:S03]  /*1310*/  LDC R38, c[0x0][0x394] ;  /* 0x0000e500ff267b82 */ /* 0x000e260000000800 */
[----:B------:R-:W3:Y:S05]  /*1320*/  LDG.E R29, desc[UR10][R24.64+0x8] ;  /* 0x0000080a181d7981 */ /* 0x000eea000c1e1900 */
[----:B------:R-:W1:Y:S01]  /*1330*/  S2UR UR7, SR_CgaCtaId ;  /* 0x00000000000779c3 */ /* 0x000e620000008800 */
[----:B------:R-:W-:Y:S01]  /*1340*/  UMOV UR6, 0x400 ;  /* 0x0000040000067882 */ /* 0x000fe20000000000 */
[----:B--2---:R-:W-:-:S13]  /*1350*/  ISETP.NE.AND P3, PT, R32, 0x1, PT ;  /* 0x000000012000780c */ /* 0x004fda0003f65270 */
[----:B------:R-:W2:Y:S01]  /*1360*/  @!P3 LDC.64 R26, c[0x0][0x420] ;  /* 0x00010800ff1abb82 */ /* 0x000ea20000000a00 */
[----:B---3--:R-:W-:-:S05]  /*1370*/  @!P3 IADD3 R28, PT, PT, R36, R29, RZ ;  /* 0x0000001d241cb210 */ /* 0x008fca0007ffe0ff */
[----:B0-----:R-:W-:Y:S01]  /*1380*/  @!P3 IMAD R29, R28, R38, R9 ;  /* 0x000000261c1db224 */ /* 0x001fe200078e0209 */
[----:B-1----:R-:W-:Y:S01]  /*1390*/  ULEA UR6, UR7, UR6, 0x18 ;  /* 0x0000000607067291 */ /* 0x002fe2000f8ec0ff */
[----:B------:R-:W0:Y:S02]  /*13a0*/  @P3 LDC.64 R30, c[0x0][0x418] ;  /* 0x00010600ff1e3b82 */ /* 0x000e240000000a00 */
[----:B--2---:R-:W-:-:S06]  /*13b0*/  @!P3 IMAD.WIDE R26, R29, 0x8, R26 ;  /* 0x000000081d1ab825 */ /* 0x004fcc00078e021a */
[----:B------:R-:W1:Y:S04]  /*13c0*/  LDS.64 R28, [UR6] ;  /* 0x00000006ff1c7984 */ /* 0x000e680008000a00 */
[----:B------:R-:W2:Y:S01]  /*13d0*/  @!P3 LDG.E.64 R26, desc[UR10][R26.64] ;  /* 0x0000000a1a1ab981 */ /* 0x000ea2000c1e1b00 */
[----:B------:R-:W-:-:S04]  /*13e0*/  @P3 IMAD.IADD R32, R35, 0x1, R32 ;  /* 0x0000000123203824 */ /* 0x000fc800078e0220 */
[----:B------:R-:W-:-:S04]  /*13f0*/  @P3 IMAD R33, R32, R38, R9 ;  /* 0x0000002620213224 */ /* 0x000fc800078e0209 */
[----:B0-----:R-:W-:-:S04]  /*1400*/  @P3 IMAD.WIDE R30, R33, 0x8, R30 ;  /* 0x00000008211e3825 */ /* 0x001fc800078e021e */
[----:B-1----:R-:W-:-:S05]  /*1410*/  IMAD.WIDE R28, R34, 0x8, R28 ;  /* 0x00000008221c7825 */ /* 0x002fca00078e021c */
[----:B------:R-:W2:Y:S04]  /*1420*/  LD.E.64 R32, desc[UR10][R28.64] ;  /* 0x0000000a1c207980 */ /* 0x000ea8000c101b00 */
[----:B------:R-:W2:Y:S01]  /*1430*/  @P3 LDG.E.64 R26, desc[UR10][R30.64] ;  /* 0x0000000a1e1a3981 */ /* 0x000ea2000c1e1b00 */
[----:B------:R-:W-:Y:S01]  /*1440*/  IMAD R39, R37, R38, R9 ;  /* 0x0000002625277224 */ /* 0x000fe200078e0209 */
[----:B--2---:R-:W-:-:S07]  /*1450*/  DFMA R18, R18, -R26, R32 ;  /* 0x8000001a1212722b */ /* 0x004fce0000000020 */
[----:B------:R-:W-:Y:S04]  /*1460*/  ST.E.64 desc[UR10][R28.64], R18 ;  /* 0x000000121c007985 */ /* 0x000fe8000c101b0a */
[----:B------:R-:W0:Y:S02]  /*1470*/  LDS.64 R32, [UR6+0x20] ;  /* 0x00002006ff207984 */ /* 0x000e240008000a00 */
[----:B0-----:R-:W-:-:S05]  /*1480*/  IMAD.WIDE R38, R39, 0x8, R32 ;  /* 0x0000000827267825 */ /* 0x001fca00078e0220 */
[----:B------:R0:W-:Y:S04]  /*1490*/  ST.E.64 desc[UR10][R38.64], R26 ;  /* 0x0000001a26007985 */ /* 0x0001e8000c101b0a */
[----:B------:R-:W1:Y:S02]  /*14a0*/  LDS.64 R32, [UR6+0x18] ;  /* 0x00001806ff207984 */ /* 0x000e640008000a00 */
.L_x_7:
[----:B------:R-:W-:Y:S05]  /*14b0*/  BSYNC.RECONVERGENT B0 ;  /* 0x0000000000007941 */ /* 0x000fea0003800200 */
.L_x_6:
[----:B------:R-:W2:Y:S04]  /*14c0*/  LDG.E.64 R28, desc[UR10][R16.64+0x20] ;  /* 0x0000200a101c7981 */ /* 0x000ea8000c1e1b00 */
[----:B------:R-:W3:Y:S04]  /*14d0*/  LDG.E.64 R18, desc[UR10][R16.64+0x18] ;  /* 0x0000180a10127981 */ /* 0x000ee8000c1e1b00 */
[----:B0-----:R-:W4:Y:S01]  /*14e0*/  LDG.E.64 R26, desc[UR10][R16.64+0x28] ;  /* 0x0000280a101a7981 */ /* 0x001f22000c1e1b00 */
[----:B------:R-:W0:Y:S01]  /*14f0*/  S2UR UR7, SR_CgaCtaId ;  /* 0x00000000000779c3 */ /* 0x000e220000008800 */
[----:B------:R-:W-:Y:S01]  /*1500*/  UMOV UR6, 0x400 ;  /* 0x0000040000067882 */ /* 0x000fe20000000000 */
[----:B-1----:R-:W-:Y:S01]  /*1510*/  IMAD.WIDE.U32 R32, R37, 0x8, R32 ;  /* 0x0000000825207825 */ /* 0x002fe200078e0020 */
[----:B0-----:R-:W-:Y:S01]  /*1520*/  ULEA UR6, UR7, UR6, 0x18 ;  /* 0x0000000607067291 */ /* 0x001fe2000f8ec0ff */
[----:B--2---:R-:W-:-:S08]  /*1530*/  DMUL R28, R12, R28 ;  /* 0x0000001c0c1c7228 */ /* 0x004fd00000000000 */
[----:B---3--:R-:W-:-:S08]  /*1540*/  DFMA R18, R10, R18, R28 ;  /* 0x000000120a12722b */ /* 0x008fd0000000001c */
[----:B----4-:R-:W-:-:S07]  /*1550*/  DFMA R26, R14, R26, R18 ;  /* 0x0000001a0e1a722b */ /* 0x010fce0000000012 */
[----:B------:R-:W-:Y:S04]  /*1560*/  ST.E.64 desc[UR10][R32.64+0x8], R26 ;  /* 0x0000081a20007985 */ /* 0x000fe8000c101b0a */
[----:B------:R-:W0:Y:S02]  /*1570*/  LDS.64 R18, [UR6+0x18] ;  /* 0x00001806ff127984 */ /* 0x000e240008000a00 */
[----:B0-----:R-:W-:-:S05]  /*1580*/  IMAD.WIDE.U32 R28, R37, 0x8, R18 ;  /* 0x00000008251c7825 */ /* 0x001fca00078e0012 */
[----:B------:R-:W2:Y:S01]  /*1590*/  LD.E.64 R16, desc[UR10][R28.64+0x8] ;  /* 0x0000080a1c107980 */ /* 0x000ea2000c101b00 */
[----:B------:R-:W-:Y:S01]  /*15a0*/  BSSY.RECONVERGENT B0, `(.L_x_8) ;  /* 0x000001d000007945 */ /* 0x000fe20003800200 */
[----:B--2---:R-:W-:-:S14]  /*15b0*/  DSETP.GE.AND P3, PT, R16, RZ, PT ;  /* 0x000000ff1000722a */ /* 0x004fdc0003f66000 */
[----:B------:R-:W-:Y:S01]  /*15c0*/  @P3 DADD R22, R22, R16 ;  /* 0x0000000016163229 */ /* 0x000fe20000000010 */
[----:B------:R-:W-:Y:S10]  /*15d0*/  @P3 BRA `(.L_x_9) ;  /* 0x0000000000643947 */ /* 0x000ff40003800000 */
[----:B------:R-:W2:Y:S01]  /*15e0*/  LDG.E R26, desc[UR10][R24.64+0x10] ;  /* 0x0000100a181a7981 */ /* 0x000ea2000c1e1900 */
[----:B------:R-:W0:Y:S03]  /*15f0*/  LDC R38, c[0x0][0x394] ;  /* 0x0000e500ff267b82 */ /* 0x000e260000000800 */
[----:B------:R-:W3:Y:S04]  /*1600*/  LDG.E R33, desc[UR10][R24.64+0x14] ;  /* 0x0000140a18217981 */ /* 0x000ee8000c1e1900 */
[----:B------:R-:W1:Y:S01]  /*1610*/  LDS.64 R28, [UR6] ;  /* 0x00000006ff1c7984 */ /* 0x000e620008000a00 */
[----:B--2---:R-:W-:-:S13]  /*1620*/  ISETP.NE.AND P3, PT, R26, 0x1, PT ;  /* 0x000000011a00780c */ /* 0x004fda0003f65270 */
[----:B------:R-:W2:Y:S01]  /*1630*/  @P3 LDC.64 R18, c[0x0][0x418] ;  /* 0x00010600ff123b82 */ /* 0x000ea20000000a00 */
[----:B------:R-:W-:-:S05]  /*1640*/  @P3 IADD3 R26, PT, PT, R35, R26, RZ ;  /* 0x0000001a231a3210 */ /* 0x000fca0007ffe0ff */
[----:B0-----:R-:W-:-:S04]  /*1650*/  @P3 IMAD R31, R26, R38, R9 ;  /* 0x000000261a1f3224 */ /* 0x001fc800078e0209 */
[----:B--2---:R-:W-:Y:S02]  /*1660*/  @P3 IMAD.WIDE R30, R31, 0x8, R18 ;  /* 0x000000081f1e3825 */ /* 0x004fe400078e0212 */
[----:B------:R-:W0:Y:S03]  /*1670*/  @!P3 LDC.64 R18, c[0x0][0x420] ;  /* 0x00010800ff12bb82 */ /* 0x000e260000000a00 */
[----:B------:R2:W4:Y:S01]  /*1680*/  @P3 LDG.E.64 R26, desc[UR10][R30.64] ;  /* 0x0000000a1e1a3981 */ /* 0x000522000c1e1b00 */
[----:B---3--:R-:W-:-:S04]  /*1690*/  @!P3 IMAD.IADD R32, R36, 0x1, R33 ;  /* 0x000000012420b824 */ /* 0x008fc800078e0221 */
[----:B------:R-:W-:Y:S02]  /*16a0*/  @!P3 IMAD R33, R32, R38, R9 ;  /* 0x000000262021b224 */ /* 0x000fe400078e0209 */
[----:B-1----:R-:W-:-:S04]  /*16b0*/  IMAD.WIDE R24, R34, 0x8, R28 ;  /* 0x0000000822187825 */ /* 0x002fc800078e021c */
[----:B0-----:R-:W-:Y:S02]  /*16c0*/  @!P3 IMAD.WIDE R28, R33, 0x8, R18 ;  /* 0x00000008211cb825 */ /* 0x001fe400078e0212 */
[----:B------:R-:W4:Y:S04]  /*16d0*/  LD.E.64 R18, desc[UR10][R24.64] ;  /* 0x0000000a18127980 */ /* 0x000f28000c101b00 */
[----:B------:R-:W4:Y:S01]  /*16e0*/  @!P3 LDG.E.64 R26, desc[UR10][R28.64] ;  /* 0x0000000a1c1ab981 */ /* 0x000f22000c1e1b00 */
[----:B--2---:R-:W-:-:S05]  /*16f0*/  IMAD R30, R37, R38, R38 ;  /* 0x00000026251e7224 */ /* 0x004fca00078e0226 */
[----:B------:R-:W-:Y:S01]  /*1700*/  IADD3 R31, PT, PT, R30, R9, RZ ;  /* 0x000000091e1f7210 */ /* 0x000fe20007ffe0ff */
[----:B----4-:R-:W-:-:S07]  /*1710*/  DFMA R16, R16, -R26, R18 ;  /* 0x8000001a1010722b */ /* 0x010fce0000000012 */
[----:B------:R-:W-:Y:S04]  /*1720*/  ST.E.64 desc[UR10][R24.64], R16 ;  /* 0x0000001018007985 */ /* 0x000fe8000c101b0a */
[----:B------:R-:W0:Y:S02]  /*1730*/  LDS.64 R18, [UR6+0x20] ;  /* 0x00002006ff127984 */ /* 0x000e240008000a00 */
[----:B0-----:R-:W-:-:S05]  /*1740*/  IMAD.WIDE R30, R31, 0x8, R18 ;  /* 0x000000081f1e7825 */ /* 0x001fca00078e0212 */
[----:B------:R0:W-:Y:S04]  /*1750*/  ST.E.64 desc[UR10][R30.64], R26 ;  /* 0x0000001a1e007985 */ /* 0x0001e8000c101b0a */
[----:B------:R-:W1:Y:S02]  /*1760*/  LDS.64 R18, [UR6+0x18] ;  /* 0x00001806ff127984 */ /* 0x000e640008000a00 */
.L_x_9:
[----:B------:R-:W-:Y:S05]  /*1770*/  BSYNC.RECONVERGENT B0 ;  /* 0x0000000000007941 */ /* 0x000fea0003800200 */
.L_x_8:
[----:B------:R-:W-:Y:S01]  /*1780*/  VIADD R37, R37, 0x2 ;  /* 0x0000000225257836 */ /* 0x000fe20000000000 */
[----:B------:R-:W-:-:S04]  /*1790*/  LOP3.LUT R16, R4, 0x7ffffffe, RZ, 0xc0, !PT ;  /* 0x7ffffffe04107812 */ /* 0x000fc800078ec0ff */
[----:B------:R-:W-:-:S13]  /*17a0*/  ISETP.NE.AND P3, PT, R37, R16, PT ;  /* 0x000000102500720c */ /* 0x000fda0003f65270 */
[----:B------:R-:W-:Y:S05]  /*17b0*/  @P3 BRA `(.L_x_10) ;  /* 0xfffffff8007c3947 */ /* 0x000fea000383ffff */
.L_x_5:
[----:B------:R-:W-:-:S04]  /*17c0*/  LOP3.LUT R17, R4, 0x1, RZ, 0xc0, !PT ;  /* 0x0000000104117812 */ /* 0x000fc800078ec0ff */
[----:B------:R-:W-:-:S13]  /*17d0*/  ISETP.NE.U32.AND P3, PT, R17, 0x1, PT ;  /* 0x000000011100780c */ /* 0x000fda0003f65070 */
[----:B------:R-:W-:Y:S05]  /*17e0*/  @P3 BRA `(.L_x_4) ;  /* 0x0000000000d03947 */ /* 0x000fea0003800000 */
[----:B------:R-:W2:Y:S01]  /*17f0*/  LDCU UR6, c[0x0][0x384] ;  /* 0x00007080ff0677ac */ /* 0x000ea20008000800 */
[----:B------:R-:W3:Y:S01]  /*1800*/  LDC.64 R24, c[0x0][0x400] ;  /* 0x00010000ff187b82 */ /* 0x000ee20000000a00 */
[----:B--2---:R-:W-:-:S04]  /*1810*/  IMAD R0, R0, UR6, R16 ;  /* 0x0000000600007c24 */ /* 0x004fc8000f8e0210 */
[----:B------:R-:W-:-:S04]  /*1820*/  IMAD R17, R0, 0x3, RZ ;  /* 0x0000000300117824 */ /* 0x000fc800078e02ff */
[----:B---3--:R-:W-:-:S05]  /*1830*/  IMAD.WIDE R24, R17, 0x8, R24 ;  /* 0x0000000811187825 */ /* 0x008fca00078e0218 */
[----:B0-----:R-:W2:Y:S04]  /*1840*/  LDG.E.64 R28, desc[UR10][R24.64+0x8] ;  /* 0x0000080a181c7981 */ /* 0x001ea8000c1e1b00 */
[----:B------:R-:W3:Y:S04]  /*1850*/  LDG.E.64 R26, desc[UR10][R24.64] ;  /* 0x0000000a181a7981 */ /* 0x000ee8000c1e1b00 */
[----:B------:R-:W4:Y:S01]  /*1860*/  LDG.E.64 R30, desc[UR10][R24.64+0x10] ;  /* 0x0000100a181e7981 */ /* 0x000f22000c1e1b00 */
[----:B------:R-:W0:Y:S01]  /*1870*/  S2UR UR7, SR_CgaCtaId ;  /* 0x00000000000779c3 */ /* 0x000e220000008800 */
[----:B------:R-:W-:-:S02]  /*1880*/  UMOV UR6, 0x400 ;  /* 0x0000040000067882 */ /* 0x000fc40000000000 */
[----:B0-----:R-:W-:-:S09]  /*1890*/  ULEA UR6, UR7, UR6, 0x18 ;  /* 0x0000000607067291 */ /* 0x001fd2000f8ec0ff */
[----:B-1----:R-:W0:Y:S01]  /*18a0*/  LDS.64 R18, [UR6+0x18] ;  /* 0x00001806ff127984 */ /* 0x002e220008000a00 */
[----:B--2---:R-:W-:-:S08]  /*18b0*/  DMUL R28, R12, R28 ;  /* 0x0000001c0c1c7228 */ /* 0x004fd00000000000 */
[----:B---3--:R-:W-:Y:S01]  /*18c0*/  DFMA R26, R10, R26, R28 ;  /* 0x0000001a0a1a722b */ /* 0x008fe2000000001c */
[----:B0-----:R-:W-:-:S07]  /*18d0*/  IMAD.WIDE.U32 R28, R16, 0x8, R18 ;  /* 0x00000008101c7825 */ /* 0x001fce00078e0012 */
        /* <DEDUP_REMOVED lines=17> */
[----:B------:R-:W-:Y:S01]  /*19f0*/  @P3 IADD3 R0, PT, PT, R35, R0, RZ ;  /* 0x0000000023003210 */ /* 0x000fe20007ffe0ff */
[----:B0-----:R-:W-:-:S04]  /*1a00*/  @P3 IMAD.MOV.U32 R35, RZ, RZ, R37 ;  /* 0x000000ffff233224 */ /* 0x001fc800078e0025 */
[----:B------:R-:W-:Y:S02]  /*1a10*/  @P3 IMAD R33, R0, R35, R9 ;  /* 0x0000002300213224 */ /* 0x000fe400078e0209 */
[----:B------:R-:W0:Y:S02]  /*1a20*/  @!P3 LDC.64 R26, c[0x0][0x420] ;  /* 0x00010800ff1abb82 */ /* 0x000e240000000a00 */
[----:B--2---:R-:W-:-:S05]  /*1a30*/  @P3 IMAD.WIDE R32, R33, 0x8, R24 ;  /* 0x0000000821203825 */ /* 0x004fca00078e0218 */
[----:B------:R-:W2:Y:S01]  /*1a40*/  @P3 LDG.E.64 R24, desc[UR10][R32.64] ;  /* 0x0000000a20183981 */ /* 0x000ea2000c1e1b00 */
[----:B---3--:R-:W-:Y:S01]  /*1a50*/  @!P3 IADD3 R36, PT, PT, R36, R17, RZ ;  /* 0x000000112424b210 */ /* 0x008fe20007ffe0ff */
[----:B------:R-:W-:-:S04]  /*1a60*/  @!P3 IMAD.MOV.U32 R35, RZ, RZ, R37 ;  /* 0x000000ffff23b224 */ /* 0x000fc800078e0025 */
[----:B------:R-:W-:Y:S02]  /*1a70*/  @!P3 IMAD R17, R36, R35, R9 ;  /* 0x000000232411b224 */ /* 0x000fe400078e0209 */
[----:B-1----:R-:W-:-:S04]  /*1a80*/  IMAD.WIDE R28, R34, 0x8, R28 ;  /* 0x00000008221c7825 */ /* 0x002fc800078e021c */
[----:B0-----:R-:W-:Y:S01]  /*1a90*/  @!P3 IMAD.WIDE R26, R17, 0x8, R26 ;  /* 0x00000008111ab825 */ /* 0x001fe200078e021a */
[----:B------:R-:W2:Y:S04]  /*1aa0*/  LD.E.64 R30, desc[UR10][R28.64] ;  /* 0x0000000a1c1e7980 */ /* 0x000ea8000c101b00 */
[----:B------:R-:W2:Y:S01]  /*1ab0*/  @!P3 LDG.E.64 R24, desc[UR10][R26.64] ;  /* 0x0000000a1a18b981 */ /* 0x000ea2000c1e1b00 */
[----:B------:R-:W-:Y:S01]  /*1ac0*/  IMAD R17, R16, R35, R9 ;  /* 0x0000002310117224 */ /* 0x000fe200078e0209 */
[----:B--2---:R-:W-:-:S07]  /*1ad0*/  DFMA R30, R18, -R24, R30 ;  /* 0x80000018121e722b */ /* 0x004fce000000001e */
[----:B------:R-:W-:Y:S04]  /*1ae0*/  ST.E.64 desc[UR10][R28.64], R30 ;  /* 0x0000001e1c007985 */ /* 0x000fe8000c101b0a */
[----:B------:R-:W0:Y:S02]  /*1af0*/  LDS.64 R18, [UR6+0x20] ;  /* 0x00002006ff127984 */ /* 0x000e240008000a00 */
[----:B0-----:R-:W-:-:S05]  /*1b00*/  IMAD.WIDE R18, R17, 0x8, R18 ;  /* 0x0000000811127825 */ /* 0x001fca00078e0212 */
[----:B------:R0:W-:Y:S02]  /*1b10*/  ST.E.64 desc[UR10][R18.64], R24 ;  /* 0x0000001812007985 */ /* 0x0001e4000c101b0a */
.L_x_11:
[----:B------:R-:W-:Y:S05]  /*1b20*/  BSYNC.RECONVERGENT B0 ;  /* 0x0000000000007941 */ /* 0x000fea0003800200 */
.L_x_4:
[----:B------:R-:W-:Y:S01]  /*1b30*/  MOV R0, RZ ;  /* 0x000000ff00007202 */ /* 0x000fe20000000f00 */
[----:B------:R-:W-:Y:S06]  /*1b40*/  @!P0 BRA `(.L_x_12) ;  /* 0x0000001800148947 */ /* 0x000fec0003800000 */
[----:B------:R-:W2:Y:S01]  /*1b50*/  LDCU UR6, c[0x0][0x394] ;  /* 0x00007280ff0677ac */ /* 0x000ea20008000800 */
[----:B------:R-:W-:Y:S02]  /*1b60*/  HFMA2 R49, -RZ, RZ, 0, 0 ;  /* 0x00000000ff317431 */ /* 0x000fe400000001ff */
[----:B------:R-:W-:Y:S02]  /*1b70*/  IMAD.MOV.U32 R0, RZ, RZ, RZ ;  /* 0x000000ffff007224 */ /* 0x000fe400078e00ff */
[----:B--2---:R-:W-:-:S07]  /*1b80*/  IMAD R46, R46, UR6, R9 ;  /* 0x000000062e2e7c24 */ /* 0x004fce000f8e0209 */
.L_x_29:
[----:B------:R-:W2:Y:S01]  /*1b90*/  LDCU UR7, c[0x0][0x380] ;  /* 0x00007000ff0777ac */ /* 0x000ea20008000800 */
[----:B------:R-:W3:Y:S01]  /*1ba0*/  LDC.64 R16, c[0x0][0x408] ;  /* 0x00010200ff107b82 */ /* 0x000ee20000000a00 */
[----:B01----:R-:W-:Y:S01]  /*1bb0*/  IMAD.IADD R19, R5, 0x1, R2 ;  /* 0x0000000105137824 */ /* 0x003fe200078e0202 */
[----:B------:R-:W0:Y:S03]  /*1bc0*/  LDCU UR6, c[0x0][0x384] ;  /* 0x00007080ff0677ac */ /* 0x000e260008000800 */
[----:B--2---:R-:W-:-:S04]  /*1bd0*/  IMAD R18, R6, UR7, R19 ;  /* 0x0000000706127c24 */ /* 0x004fc8000f8e0213 */
[----:B0-----:R-:W-:-:S04]  /*1be0*/  IMAD R18, R18, UR6, R49 ;  /* 0x0000000612127c24 */ /* 0x001fc8000f8e0231 */
[----:B------:R-:W-:-:S04]  /*1bf0*/  IMAD R29, R18, 0x3, RZ ;  /* 0x00000003121d7824 */ /* 0x000fc800078e02ff */
[----:B---3--:R-:W-:-:S05]  /*1c00*/  IMAD.WIDE R16, R29, 0x8, R16 ;  /* 0x000000081d107825 */ /* 0x008fca00078e0210 */
[----:B------:R-:W2:Y:S04]  /*1c10*/  LDG.E.64 R24, desc[UR10][R16.64+0x8] ;  /* 0x0000080a10187981 */ /* 0x000ea8000c1e1b00 */
[----:B------:R-:W3:Y:S04]  /*1c20*/  LDG.E.64 R18, desc[UR10][R16.64] ;  /* 0x0000000a10127981 */ /* 0x000ee8000c1e1b00 */
[----:B------:R-:W4:Y:S01]  /*1c30*/  LDG.E.64 R26, desc[UR10][R16.64+0x10] ;  /* 0x0000100a101a7981 */ /* 0x000f22000c1e1b00 */
[----:B--2---:R-:W-:-:S08]  /*1c40*/  DMUL R24, R12, R24 ;  /* 0x000000180c187228 */ /* 0x004fd00000000000 */
[----:B---3--:R-:W-:-:S08]  /*1c50*/  DFMA R24, R10, R18, R24 ;  /* 0x000000120a18722b */ /* 0x008fd00000000018 */
[----:B----4-:R-:W-:-:S08]  /*1c60*/  DFMA R24, R14, R26, R24 ;  /* 0x0000001a0e18722b */ /* 0x010fd00000000018 */
[----:B------:R-:W-:-:S14]  /*1c70*/  DSETP.GT.AND P0, PT, R24, RZ, PT ;  /* 0x000000ff1800722a */ /* 0x000fdc0003f04000 */
[----:B-----5:R-:W-:Y:S05]  /*1c80*/  @!P0 BRA `(.L_x_13) ;  /* 0x0000001400b88947 */ /* 0x020fea0003800000 */
[----:B------:R-:W0:Y:S02]  /*1c90*/  LDC.64 R16, c[0x0][0x410] ;  /* 0x00010400ff107b82 */ /* 0x000e240000000a00 */
[----:B0-----:R-:W-:-:S06]  /*1ca0*/  IMAD.WIDE R16, R29, 0x4, R16 ;  /* 0x000000041d107825 */ /* 0x001fcc00078e0210 */
[----:B------:R-:W2:Y:S01]  /*1cb0*/  LDG.E R16, desc[UR10][R16.64+0x8] ;  /* 0x0000080a10107981 */ /* 0x000ea2000c1e1900 */
[----:B------:R-:W0:Y:S01]  /*1cc0*/  S2UR UR7, SR_CgaCtaId ;  /* 0x00000000000779c3 */ /* 0x000e220000008800 */
[----:B------:R-:W-:Y:S01]  /*1cd0*/  UMOV UR6, 0x400 ;  /* 0x0000040000067882 */ /* 0x000fe20000000000 */
[----:B------:R-:W-:Y:S01]  /*1ce0*/  ISETP.NE.AND P0, PT, R4, 0x3, PT ;  /* 0x000000030400780c */ /* 0x000fe20003f05270 */
[----:B------:R-:W-:Y:S04]  /*1cf0*/  BSSY.RECONVERGENT B1, `(.L_x_13) ;  /* 0x0000167000017945 */ /* 0x000fe80003800200 */
[----:B------:R-:W-:Y:S01]  /*1d00*/  BSSY.RELIABLE B0, `(.L_x_14) ;  /* 0x000014a000007945 */ /* 0x000fe20003800100 */
[----:B------:R-:W-:Y:S01]  /*1d10*/  DADD R22, R22, R24 ;  /* 0x0000000016167229 */ /* 0x000fe20000000018 */
[----:B0-----:R-:W-:-:S09]  /*1d20*/  ULEA UR7, UR7, UR6, 0x18 ;  /* 0x0000000607077291 */ /* 0x001fd2000f8ec0ff */
[----:B------:R-:W0:Y:S02]  /*1d30*/  LDS.64 R18, [UR7+0x28] ;  /* 0x00002807ff127984 */ /* 0x000e240008000a00 */
[----:B0-----:R-:W-:Y:S01]  /*1d40*/  IMAD.WIDE R18, R0, 0x4, R18 ;  /* 0x0000000400127825 */ /* 0x001fe200078e0212 */
[----:B--2---:R-:W-:-:S05]  /*1d50*/  IADD3 R48, PT, PT, R16, -0x1, RZ ;  /* 0xffffffff10307810 */ /* 0x004fca0007ffe0ff */
[----:B------:R-:W-:Y:S04]  /*1d60*/  ST.E desc[UR10][R18.64], R48 ;  /* 0x0000003012007985 */ /* 0x000fe8000c10190a */
[----:B------:R-:W0:Y:S02]  /*1d70*/  LDS.64 R26, [UR7+0x10] ;  /* 0x00001007ff1a7984 */ /* 0x000e240008000a00 */
[----:B0-----:R-:W-:-:S04]  /*1d80*/  IMAD.WIDE R26, R0, 0x8, R26 ;  /* 0x00000008001a7825 */ /* 0x001fc800078e021a */
[----:B------:R-:W-:Y:S01]  /*1d90*/  VIADD R0, R0, 0x1 ;  /* 0x0000000100007836 */ /* 0x000fe20000000000 */
[----:B------:R0:W-:Y:S01]  /*1da0*/  ST.E.64 desc[UR10][R26.64], R24 ;  /* 0x000000181a007985 */ /* 0x0001e2000c101b0a */
[----:B------:R-:W-:Y:S05]  /*1db0*/  @!P0 BRA `(.L_x_15) ;  /* 0x0000000c00788947 */ /* 0x000fea0003800000 */
[----:B------:R-:W-:Y:S02]  /*1dc0*/  ISETP.GE.AND P0, PT, R4, 0x3, PT ;  /* 0x000000030400780c */ /* 0x000fe40003f06270 */
[----:B------:R-:W-:Y:S02]  /*1dd0*/  CS2R R16, SRZ ;  /* 0x0000000000107805 */ /* 0x000fe4000001ff00 */
[----:B------:R-:W-:-:S09]  /*1de0*/  CS2R R18, SRZ ;  /* 0x0000000000127805 */ /* 0x000fd2000001ff00 */
[----:B------:R-:W-:Y:S05]  /*1df0*/  @!P0 BRA `(.L_x_16) ;  /* 0x0000000c00188947 */ /* 0x000fea0003800000 */
[----:B0-----:R-:W0:Y:S01]  /*1e00*/  LDS.64 R26, [UR7+0x18] ;  /* 0x00001807ff1a7984 */ /* 0x001e220008000a00 */
[C---:B------:R-:W-:Y:S01]  /*1e10*/  IADD3 R16, PT, PT, R4.reuse, -0x3, RZ ;  /* 0xfffffffd04107810 */ /* 0x040fe20007ffe0ff */
[----:B------:R-:W-:Y:S01]  /*1e20*/  VIADD R17, R4, 0xfffffffe ;  /* 0xfffffffe04117836 */ /* 0x000fe20000000000 */
[----:B------:R-:W-:Y:S01]  /*1e30*/  MOV R52, R49 ;  /* 0x0000003100347202 */ /* 0x000fe20000000f00 */
[----:B------:R-:W1:Y:S01]  /*1e40*/  LDS.64 R28, [UR7+0x20] ;  /* 0x00002007ff1c7984 */ /* 0x000e620008000a00 */
[----:B------:R-:W-:Y:S02]  /*1e50*/  ISETP.GE.U32.AND P3, PT, R16, 0x7, PT ;  /* 0x000000071000780c */ /* 0x000fe40003f66070 */
[----:B------:R-:W-:Y:S02]  /*1e60*/  CS2R R18, SRZ ;  /* 0x0000000000127805 */ /* 0x000fe4000001ff00 */
[----:B------:R-:W-:Y:S02]  /*1e70*/  LOP3.LUT P0, RZ, R17, 0x7, RZ, 0xc0, !PT ;  /* 0x0000000711ff7812 */ /* 0x000fe4000780c0ff */
[----:B------:R-:W-:-:S07]  /*1e80*/  CS2R R16, SRZ ;  /* 0x0000000000107805 */ /* 0x000fce000001ff00 */
[----:B------:R-:W-:Y:S05]  /*1e90*/  @!P3 BRA `(.L_x_17) ;  /* 0x0000000000f0b947 */ /* 0x000fea0003800000 */
[----:B------:R-:W-:Y:S01]  /*1ea0*/  IABS R51, R4 ;  /* 0x0000000400337213 */ /* 0x000fe20000000000 */
[----:B------:R-:W-:Y:S01]  /*1eb0*/  IMAD.MOV.U32 R52, RZ, RZ, R49 ;  /* 0x000000ffff347224 */ /* 0x000fe200078e0031 */
[----:B------:R-:W2:Y:S02]  /*1ec0*/  LDCU UR8, c[0x0][0x394] ;  /* 0x00007280ff0877ac */ /* 0x000ea40008000800 */
[----:B------:R-:W3:Y:S01]  /*1ed0*/  I2F.RP R30, R51 ;  /* 0x00000033001e7306 */ /* 0x000ee20000209400 */
[----:B------:R-:W-:-:S07]  /*1ee0*/  UMOV UR6, URZ ;  /* 0x000000ff00067c82 */ /* 0x000fce0008000000 */
[----:B---3--:R-:W3:Y:S02]  /*1ef0*/  MUFU.RCP R30, R30 ;  /* 0x0000001e001e7308 */ /* 0x008ee40000001000 */
[----:B---3--:R-:W-:-:S06]  /*1f00*/  VIADD R31, R30, 0xffffffe ;  /* 0x0ffffffe1e1f7836 */ /* 0x008fcc0000000000 */
[----:B------:R-:W3:Y:S02]  /*1f10*/  F2I.FTZ.U32.TRUNC.NTZ R19, R31 ;  /* 0x0000001f00137305 */ /* 0x000ee4000021f000 */
[----:B---3--:R-:W-:-:S05]  /*1f20*/  IADD3 R18, PT, PT, RZ, -R19, RZ ;  /* 0x80000013ff127210 */ /* 0x008fca0007ffe0ff */
[----:B------:R-:W-:Y:S02]  /*1f30*/  IMAD R33, R18, R51, RZ ;  /* 0x0000003312217224 */ /* 0x000fe400078e02ff */
[----:B------:R-:W-:-:S05]  /*1f40*/  HFMA2 R18, -RZ, RZ, 0, 0 ;  /* 0x00000000ff127431 */ /* 0x000fca00000001ff */
[----:B------:R-:W-:Y:S01]  /*1f50*/  IMAD.HI.U32 R50, R19, R33, R18 ;  /* 0x0000002113327227 */ /* 0x000fe200078e0012 */
[----:B--2---:R-:W-:-:S07]  /*1f60*/  CS2R R18, SRZ ;  /* 0x0000000000127805 */ /* 0x004fce000001ff00 */
.L_x_18:
[----:B------:R-:W-:Y:S02]  /*1f70*/  IABS R30, R4 ;  /* 0x00000004001e7213 */ /* 0x000fe40000000000 */
[----:B------:R-:W-:Y:S02]  /*1f80*/  IABS R31, R52 ;  /* 0x00000034001f7213 */ /* 0x000fe40000000000 */
[----:B------:R-:W-:Y:S01]  /*1f90*/  ISETP.GE.AND P5, PT, R52, RZ, PT ;  /* 0x000000ff3400720c */ /* 0x000fe20003fa6270 */
[----:B------:R-:W-:Y:S02]  /*1fa0*/  IMAD.MOV R32, RZ, RZ, -R30 ;  /* 0x000000ffff207224 */ /* 0x000fe400078e0a1e */
[----:B------:R-:W-:-:S04]  /*1fb0*/  IMAD.HI.U32 R30, R50, R31, RZ ;  /* 0x0000001f321e7227 */ /* 0x000fc800078e00ff */
[----:B------:R-:W-:Y:S01]  /*1fc0*/  IMAD R30, R30, R32, R31 ;  /* 0x000000201e1e7224 */ /* 0x000fe200078e021f */
[----:B------:R-:W-:-:S04]  /*1fd0*/  IABS R31, R4 ;  /* 0x00000004001f7213 */ /* 0x000fc80000000000 */
[----:B------:R-:W-:-:S13]  /*1fe0*/  ISETP.GT.U32.AND P3, PT, R51, R30, PT ;  /* 0x0000001e3300720c */ /* 0x000fda0003f64070 */
[----:B------:R-:W-:Y:S02]  /*1ff0*/  @!P3 IADD3 R30, PT, PT, R30, -R31, RZ ;  /* 0x8000001f1e1eb210 */ /* 0x000fe40007ffe0ff */
[----:B------:R-:W-:Y:S02]  /*2000*/  ISETP.NE.AND P3, PT, R4, RZ, PT ;  /* 0x000000ff0400720c */ /* 0x000fe40003f65270 */
[----:B------:R-:W-:-:S13]  /*2010*/  ISETP.GT.U32.AND P4, PT, R51, R30, PT ;  /* 0x0000001e3300720c */ /* 0x000fda0003f84070 */
[----:B------:R-:W-:-:S05]  /*2020*/  @!P4 IMAD.IADD R30, R30, 0x1, -R31 ;  /* 0x000000011e1ec824 */ /* 0x000fca00078e0a1f */
[----:B------:R-:W-:-:S05]  /*2030*/  MOV R52, R30 ;  /* 0x0000001e00347202 */ /* 0x000fca0000000f00 */
[----:B------:R-:W-:Y:S01]  /*2040*/  @!P5 IMAD.MOV R52, RZ, RZ, -R52 ;  /* 0x000000ffff34d224 */ /* 0x000fe200078e0a34 */
[----:B------:R-:W-:-:S05]  /*2050*/  @!P3 LOP3.LUT R52, RZ, R4, RZ, 0x33, !PT ;  /* 0x00000004ff34b212 */ /* 0x000fca00078e33ff */
[----:B0-----:R-:W-:-:S06]  /*2060*/  IMAD.WIDE R30, R52, 0x8, R26 ;  /* 0x00000008341e7825 */ /* 0x001fcc00078e021a */
[----:B------:R-:W2:Y:S01]  /*2070*/  LD.E.64 R30, desc[UR10][R30.64] ;  /* 0x0000000a1e1e7980 */ /* 0x000ea2000c101b00 */
[----:B------:R-:W-:-:S04]  /*2080*/  IMAD R43, R52, UR8, R9 ;  /* 0x00000008342b7c24 */ /* 0x000fc8000f8e0209 */
[----:B-1----:R-:W-:Y:S01]  /*2090*/  IMAD.WIDE R42, R43, 0x8, R28 ;  /* 0x000000082b2a7825 */ /* 0x002fe200078e021c */
[----:B--2---:R-:W-:-:S14]  /*20a0*/  DSETP.GEU.AND P4, PT, R30, RZ, PT ;  /* 0x000000ff1e00722a */ /* 0x004fdc0003f8e000 */
[----:B------:R-:W2:Y:S04]  /*20b0*/  @!P4 LD.E.64 R34, desc[UR10][R42.64] ;  /* 0x0000000a2a22c980 */ /* 0x000ea8000c101b00 */
[----:B------:R-:W3:Y:S04]  /*20c0*/  @!P4 LD.E.64 R32, desc[UR10][R42.64] ;  /* 0x0000000a2a20c980 */ /* 0x000ee8000c101b00 */
[----:B------:R-:W4:Y:S04]  /*20d0*/  @!P4 LD.E.64 R40, desc[UR10][R42.64] ;  /* 0x0000000a2a28c980 */ /* 0x000f28000c101b00 */
[----:B------:R-:W5:Y:S04]  /*20e0*/  @!P4 LD.E.64 R38, desc[UR10][R42.64] ;  /* 0x0000000a2a26c980 */ /* 0x000f68000c101b00 */
[----:B------:R-:W5:Y:S04]  /*20f0*/  @!P4 LD.E.64 R36, desc[UR10][R42.64] ;  /* 0x0000000a2a24c980 */ /* 0x000f68000c101b00 */
[----:B------:R-:W5:Y:S01]  /*2100*/  @!P4 LD.E.64 R44, desc[UR10][R42.64] ;  /* 0x0000000a2a2cc980 */ /* 0x000f62000c101b00 */
[----:B------:R-:W-:-:S08]  /*2110*/  @!P4 DADD R16, R16, -R30 ;  /* 0x000000001010c229 */ /* 0x000fd0000000081e */
[----:B------:R-:W-:Y:S02]  /*2120*/  @!P4 DADD R16, R16, -R30 ;  /* 0x000000001010c229 */ /* 0x000fe4000000081e */
[C---:B--2---:R-:W-:Y:S01]  /*2130*/  @!P4 DFMA R18, -R30.reuse, R34, R18 ;  /* 0x000000221e12c22b */ /* 0x044fe20000000112 */
[----:B------:R-:W2:Y:S07]  /*2140*/  @!P4 LD.E.64 R34, desc[UR10][R42.64] ;  /* 0x0000000a2a22c980 */ /* 0x000eae000c101b00 */
[----:B---3--:R-:W-:Y:S01]  /*2150*/  @!P4 DFMA R18, -R30, R32, R18 ;  /* 0x000000201e12c22b */ /* 0x008fe20000000112 */
[----:B------:R-:W3:Y:S01]  /*2160*/  @!P4 LD.E.64 R32, desc[UR10][R42.64] ;  /* 0x0000000a2a20c980 */ /* 0x000ee2000c101b00 */
[----:B------:R-:W-:-:S06]  /*2170*/  @!P4 DADD R16, R16, -R30 ;  /* 0x000000001010c229 */ /* 0x000fcc000000081e */
[----:B----4-:R-:W-:Y:S02]  /*2180*/  @!P4 DFMA R18, -R30, R40, R18 ;  /* 0x000000281e12c22b */ /* 0x010fe40000000112 */
[----:B------:R-:W-:-:S06]  /*2190*/  @!P4 DADD R16, R16, -R30 ;  /* 0x000000001010c229 */ /* 0x000fcc000000081e */
[----:B-----5:R-:W-:Y:S02]  /*21a0*/  @!P4 DFMA R18, -R30, R38, R18 ;  /* 0x000000261e12c22b */ /* 0x020fe40000000112 */
[----:B------:R-:W-:-:S06]  /*21b0*/  @!P4 DADD R16, R16, -R30 ;  /* 0x000000001010c229 */ /* 0x000fcc000000081e */
[----:B------:R-:W-:Y:S01]  /*21c0*/  @!P4 DFMA R18, -R30, R36, R18 ;  /* 0x000000241e12c22b */ /* 0x000fe20000000112 */
[----:B------:R-:W-:Y:S01]  /*21d0*/  UIADD3 UR6, UPT, UPT, UR6, 0x8, URZ ;  /* 0x0000000806067890 */ /* 0x000fe2000fffe0ff */
[----:B------:R-:W-:-:S05]  /*21e0*/  @!P4 DADD R16, R16, -R30 ;  /* 0x000000001010c229 */ /* 0x000fca000000081e */
[----:B------:R-:W-:-:S03]  /*21f0*/  ISETP.NE.AND P3, PT, R3, UR6, PT ;  /* 0x0000000603007c0c */ /* 0x000fc6000bf65270 */
[----:B------:R-:W-:-:S08]  /*2200*/  @!P4 DADD R16, R16, -R30 ;  /* 0x000000001010c229 */ /* 0x000fd0000000081e */
[----:B------:R-:W-:Y:S02]  /*2210*/  @!P4 DADD R16, R16, -R30 ;  /* 0x000000001010c229 */ /* 0x000fe4000000081e */
[----:B--2---:R-:W-:-:S08]  /*2220*/  @!P4 DFMA R18, -R30, R34, R18 ;  /* 0x000000221e12c22b */ /* 0x004fd00000000112 */
[----:B---3--:R-:W-:-:S08]  /*2230*/  @!P4 DFMA R18, -R30, R32, R18 ;  /* 0x000000201e12c22b */ /* 0x008fd00000000112 */
[----:B------:R-:W-:Y:S01]  /*2240*/  @!P4 DFMA R18, -R30, R44, R18 ;  /* 0x0000002c1e12c22b */ /* 0x000fe20000000112 */
[----:B------:R-:W-:Y:S10]  /*2250*/  @P3 BRA `(.L_x_18) ;  /* 0xfffffffc00443947 */ /* 0x000ff4000383ffff */
.L_x_17:
[----:B------:R-:W-:Y:S05]  /*2260*/  @!P0 BRA `(.L_x_16) ;  /* 0x0000000400fc8947 */ /* 0x000fea0003800000 */
[C---:B------:R-:W-:Y:S02]  /*2270*/  IADD3 R30, PT, PT, R4.reuse, 0x6, RZ ;  /* 0x00000006041e7810 */ /* 0x040fe40007ffe0ff */
[----:B------:R-:W-:Y:S02]  /*2280*/  IADD3 R31, PT, PT, R4, 0x6, RZ ;  /* 0x00000006041f7810 */ /* 0x000fe40007ffe0ff */
[----:B------:R-:W-:Y:S02]  /*2290*/  LOP3.LUT R30, R30, 0x7, RZ, 0xc0, !PT ;  /* 0x000000071e1e7812 */ /* 0x000fe400078ec0ff */
[----:B------:R-:W-:-:S03]  /*22a0*/  LOP3.LUT P0, RZ, R31, 0x3, RZ, 0xc0, !PT ;  /* 0x000000031fff7812 */ /* 0x000fc6000780c0ff */
[----:B------:R-:W-:-:S05]  /*22b0*/  VIADD R30, R30, 0xffffffff ;  /* 0xffffffff1e1e7836 */ /* 0x000fca0000000000 */
[----:B------:R-:W-:-:S13]  /*22c0*/  ISETP.GE.U32.AND P3, PT, R30, 0x3, PT ;  /* 0x000000031e00780c */ /* 0x000fda0003f66070 */
[----:B------:R-:W-:Y:S05]  /*22d0*/  @!P3 BRA `(.L_x_19) ;  /* 0x0000000000a8b947 */ /* 0x000fea0003800000 */
[----:B------:R-:W-:Y:S01]  /*22e0*/  IABS R33, R4 ;  /* 0x0000000400217213 */ /* 0x000fe20000000000 */
[----:B------:R-:W2:Y:S01]  /*22f0*/  LDCU UR6, c[0x0][0x394] ;  /* 0x00007280ff0677ac */ /* 0x000ea20008000800 */
[----:B------:R-:W-:Y:S02]  /*2300*/  IABS R36, R52 ;  /* 0x0000003400247213 */ /* 0x000fe40000000000 */
[----:B------:R-:W3:Y:S01]  /*2310*/  I2F.RP R32, R33 ;  /* 0x0000002100207306 */ /* 0x000ee20000209400 */
[----:B------:R-:W-:Y:S02]  /*2320*/  IABS R37, R4 ;  /* 0x0000000400257213 */ /* 0x000fe40000000000 */
[----:B------:R-:W-:Y:S02]  /*2330*/  ISETP.GE.AND P4, PT, R52, RZ, PT ;  /* 0x000000ff3400720c */ /* 0x000fe40003f86270 */
[----:B------:R-:W-:-:S03]  /*2340*/  ISETP.NE.AND P5, PT, R4, RZ, PT ;  /* 0x000000ff0400720c */ /* 0x000fc60003fa5270 */
[----:B---3--:R-:W3:Y:S02]  /*2350*/  MUFU.RCP R32, R32 ;  /* 0x0000002000207308 */ /* 0x008ee40000001000 */
[----:B---3--:R-:W-:Y:S02]  /*2360*/  VIADD R30, R32, 0xffffffe ;  /* 0x0ffffffe201e7836 */ /* 0x008fe40000000000 */
[----:B------:R-:W-:-:S04]  /*2370*/  IMAD.MOV R32, RZ, RZ, -R37 ;  /* 0x000000ffff207224 */ /* 0x000fc800078e0a25 */
[----:B------:R3:W4:Y:S02]  /*2380*/  F2I.FTZ.U32.TRUNC.NTZ R31, R30 ;  /* 0x0000001e001f7305 */ /* 0x000724000021f000 */
[----:B---3--:R-:W-:Y:S02]  /*2390*/  MOV R30, RZ ;  /* 0x000000ff001e7202 */ /* 0x008fe40000000f00 */
[----:B----4-:R-:W-:-:S05]  /*23a0*/  IADD3 R34, PT, PT, RZ, -R31, RZ ;  /* 0x8000001fff227210 */ /* 0x010fca0007ffe0ff */
[----:B------:R-:W-:-:S04]  /*23b0*/  IMAD R35, R34, R33, RZ ;  /* 0x0000002122237224 */ /* 0x000fc800078e02ff */
[----:B------:R-:W-:-:S04]  /*23c0*/  IMAD.HI.U32 R34, R31, R35, R30 ;  /* 0x000000231f227227 */ /* 0x000fc800078e001e */
[----:B------:R-:W-:-:S04]  /*23d0*/  IMAD.MOV.U32 R31, RZ, RZ, R36 ;  /* 0x000000ffff1f7224 */ /* 0x000fc800078e0024 */
[----:B------:R-:W-:-:S04]  /*23e0*/  IMAD.HI.U32 R30, R34, R31, RZ ;  /* 0x0000001f221e7227 */ /* 0x000fc800078e00ff */
[----:B------:R-:W-:-:S05]  /*23f0*/  IMAD R30, R30, R32, R31 ;  /* 0x000000201e1e7224 */ /* 0x000fca00078e021f */
[----:B------:R-:W-:-:S13]  /*2400*/  ISETP.GT.U32.AND P3, PT, R33, R30, PT ;  /* 0x0000001e2100720c */ /* 0x000fda0003f64070 */
[----:B------:R-:W-:-:S04]  /*2410*/  @!P3 IADD3 R30, PT, PT, R30, -R33, RZ ;  /* 0x800000211e1eb210 */ /* 0x000fc80007ffe0ff */
[----:B------:R-:W-:-:S13]  /*2420*/  ISETP.GT.U32.AND P3, PT, R33, R30, PT ;  /* 0x0000001e2100720c */ /* 0x000fda0003f64070 */
[----:B------:R-:W-:-:S05]  /*2430*/  @!P3 IMAD.IADD R30, R30, 0x1, -R33 ;  /* 0x000000011e1eb824 */ /* 0x000fca00078e0a21 */
[----:B------:R-:W-:-:S05]  /*2440*/  MOV R52, R30 ;  /* 0x0000001e00347202 */ /* 0x000fca0000000f00 */
[----:B------:R-:W-:Y:S01]  /*2450*/  @!P4 IMAD.MOV R52, RZ, RZ, -R52 ;  /* 0x000000ffff34c224 */ /* 0x000fe200078e0a34 */
[----:B------:R-:W-:-:S05]  /*2460*/  @!P5 LOP3.LUT R52, RZ, R4, RZ, 0x33, !PT ;  /* 0x00000004ff34d212 */ /* 0x000fca00078e33ff */
[----:B0-----:R-:W-:-:S06]  /*2470*/  IMAD.WIDE R36, R52, 0x8, R26 ;  /* 0x0000000834247825 */ /* 0x001fcc00078e021a */
[----:B------:R-:W3:Y:S01]  /*2480*/  LD.E.64 R36, desc[UR10][R36.64] ;  /* 0x0000000a24247980 */ /* 0x000ee2000c101b00 */
[----:B--2---:R-:W-:-:S04]  /*2490*/  IMAD R41, R52, UR6, R9 ;  /* 0x0000000634297c24 */ /* 0x004fc8000f8e0209 */
[----:B-1----:R-:W-:Y:S01]  /*24a0*/  IMAD.WIDE R40, R41, 0x8, R28 ;  /* 0x0000000829287825 */ /* 0x002fe200078e021c */
[----:B---3--:R-:W-:-:S14]  /*24b0*/  DSETP.GEU.AND P3, PT, R36, RZ, PT ;  /* 0x000000ff2400722a */ /* 0x008fdc0003f6e000 */
[----:B------:R-:W2:Y:S04]  /*24c0*/  @!P3 LD.E.64 R38, desc[UR10][R40.64] ;  /* 0x0000000a2826b980 */ /* 0x000ea8000c101b00 */
[----:B------:R-:W3:Y:S04]  /*24d0*/  @!P3 LD.E.64 R30, desc[UR10][R40.64] ;  /* 0x0000000a281eb980 */ /* 0x000ee8000c101b00 */
[----:B------:R-:W4:Y:S04]  /*24e0*/  @!P3 LD.E.64 R32, desc[UR10][R40.64] ;  /* 0x0000000a2820b980 */ /* 0x000f28000c101b00 */
[----:B------:R-:W5:Y:S01]  /*24f0*/  @!P3 LD.E.64 R34, desc[UR10][R40.64] ;  /* 0x0000000a2822b980 */ /* 0x000f62000c101b00 */
[----:B------:R-:W-:-:S08]  /*2500*/  @!P3 DADD R16, R16, -R36 ;  /* 0x000000001010b229 */ /* 0x000fd00000000824 */
[----:B------:R-:W-:-:S08]  /*2510*/  @!P3 DADD R16, R16, -R36 ;  /* 0x000000001010b229 */ /* 0x000fd00000000824 */
[----:B------:R-:W-:-:S08]  /*2520*/  @!P3 DADD R16, R16, -R36 ;  /* 0x000000001010b229 */ /* 0x000fd00000000824 */
[----:B------:R-:W-:Y:S02]  /*2530*/  @!P3 DADD R16, R16, -R36 ;  /* 0x000000001010b229 */ /* 0x000fe40000000824 */
[----:B--2---:R-:W-:-:S08]  /*2540*/  @!P3 DFMA R18, -R36, R38, R18 ;  /* 0x000000262412b22b */ /* 0x004fd00000000112 */
[----:B---3--:R-:W-:-:S08]  /*2550*/  @!P3 DFMA R18, -R36, R30, R18 ;  /* 0x0000001e2412b22b */ /* 0x008fd00000000112 */
[----:B----4-:R-:W-:-:S08]  /*2560*/  @!P3 DFMA R18, -R36, R32, R18 ;  /* 0x000000202412b22b */ /* 0x010fd00000000112 */
[----:B-----5:R-:W-:-:S11]  /*2570*/  @!P3 DFMA R18, -R36, R34, R18 ;  /* 0x000000222412b22b */ /* 0x020fd60000000112 */
.L_x_19:
[----:B------:R-:W-:Y:S05]  /*2580*/  @!P0 BRA `(.L_x_16) ;  /* 0x0000000400348947 */ /* 0x000fea0003800000 */
[C---:B------:R-:W-:Y:S02]  /*2590*/  LOP3.LUT R30, R4.reuse, 0x3, RZ, 0xc0, !PT ;  /* 0x00000003041e7812 */ /* 0x040fe400078ec0ff */
[----:B------:R-:W-:Y:S02]  /*25a0*/  LOP3.LUT R31, R4, 0x1, RZ, 0xc0, !PT ;  /* 0x00000001041f7812 */ /* 0x000fe400078ec0ff */
[----:B------:R-:W-:Y:S02]  /*25b0*/  ISETP.NE.AND P3, PT, R30, 0x3, PT ;  /* 0x000000031e00780c */ /* 0x000fe40003f65270 */
[----:B------:R-:W-:-:S11]  /*25c0*/  ISETP.NE.U32.AND P0, PT, R31, 0x1, PT ;  /* 0x000000011f00780c */ /* 0x000fd60003f05070 */
[----:B------:R-:W-:Y:S05]  /*25d0*/  @!P3 BRA `(.L_x_20) ;  /* 0x000000000090b947 */ /* 0x000fea0003800000 */
[-C--:B------:R-:W-:Y:S01]  /*25e0*/  IABS R32, R4.reuse ;  /* 0x0000000400207213 */ /* 0x080fe20000000000 */
[----:B------:R-:W2:Y:S01]  /*25f0*/  LDCU UR6, c[0x0][0x394] ;  /* 0x00007280ff0677ac */ /* 0x000ea20008000800 */
[----:B------:R-:W-:Y:S02]  /*2600*/  IABS R36, R4 ;  /* 0x0000000400247213 */ /* 0x000fe40000000000 */
[----:B------:R-:W3:Y:S01]  /*2610*/  I2F.RP R33, R32 ;  /* 0x0000002000217306 */ /* 0x000ee20000209400 */
[----:B------:R-:W-:Y:S02]  /*2620*/  IABS R34, R52 ;  /* 0x0000003400227213 */ /* 0x000fe40000000000 */
[----:B------:R-:W-:Y:S02]  /*2630*/  IADD3 R36, PT, PT, RZ, -R36, RZ ;  /* 0x80000024ff247210 */ /* 0x000fe40007ffe0ff */
[----:B------:R-:W-:Y:S02]  /*2640*/  ISETP.GE.AND P4, PT, R52, RZ, PT ;  /* 0x000000ff3400720c */ /* 0x000fe40003f86270 */
[----:B------:R-:W-:Y:S01]  /*2650*/  ISETP.NE.AND P5, PT, R4, RZ, PT ;  /* 0x000000ff0400720c */ /* 0x000fe20003fa5270 */
[----:B---3--:R-:W3:Y:S02]  /*2660*/  MUFU.RCP R33, R33 ;  /* 0x0000002100217308 */ /* 0x008ee40000001000 */
[----:B---3--:R-:W-:-:S06]  /*2670*/  IADD3 R30, PT, PT, R33, 0xffffffe, RZ ;  /* 0x0ffffffe211e7810 */ /* 0x008fcc0007ffe0ff */
[----:B------:R3:W4:Y:S02]  /*2680*/  F2I.FTZ.U32.TRUNC.NTZ R31, R30 ;  /* 0x0000001e001f7305 */ /* 0x000724000021f000 */
[----:B---3--:R-:W-:Y:S02]  /*2690*/  IMAD.MOV.U32 R30, RZ, RZ, RZ ;  /* 0x000000ffff1e7224 */ /* 0x008fe400078e00ff */
[----:B----4-:R-:W-:-:S04]  /*26a0*/  IMAD.MOV R35, RZ, RZ, -R31 ;  /* 0x000000ffff237224 */ /* 0x010fc800078e0a1f */
[----:B------:R-:W-:-:S04]  /*26b0*/  IMAD R35, R35, R32, RZ ;  /* 0x0000002023237224 */ /* 0x000fc800078e02ff */
[----:B------:R-:W-:Y:S01]  /*26c0*/  IMAD.HI.U32 R35, R31, R35, R30 ;  /* 0x000000231f237227 */ /* 0x000fe200078e001e */
[----:B------:R-:W-:-:S05]  /*26d0*/  MOV R31, R36 ;  /* 0x00000024001f7202 */ /* 0x000fca0000000f00 */
[----:B------:R-:W-:-:S04]  /*26e0*/  IMAD.HI.U32 R35, R35, R34, RZ ;  /* 0x0000002223237227 */ /* 0x000fc800078e00ff */
[----:B------:R-:W-:-:S05]  /*26f0*/  IMAD R31, R35, R31, R34 ;  /* 0x0000001f231f7224 */ /* 0x000fca00078e0222 */
[----:B------:R-:W-:-:S13]  /*2700*/  ISETP.GT.U32.AND P3, PT, R32, R31, PT ;  /* 0x0000001f2000720c */ /* 0x000fda0003f64070 */
[----:B------:R-:W-:-:S05]  /*2710*/  @!P3 IMAD.IADD R31, R31, 0x1, -R32 ;  /* 0x000000011f1fb824 */ /* 0x000fca00078e0a20 */
[----:B------:R-:W-:-:S13]  /*2720*/  ISETP.GT.U32.AND P3, PT, R32, R31, PT ;  /* 0x0000001f2000720c */ /* 0x000fda0003f64070 */
[----:B------:R-:W-:-:S05]  /*2730*/  @!P3 IADD3 R31, PT, PT, R31, -R32, RZ ;  /* 0x800000201f1fb210 */ /* 0x000fca0007ffe0ff */
[----:B------:R-:W-:-:S05]  /*2740*/  IMAD.MOV.U32 R52, RZ, RZ, R31 ;  /* 0x000000ffff347224 */ /* 0x000fca00078e001f */
[----:B------:R-:W-:Y:S02]  /*2750*/  @!P4 IADD3 R52, PT, PT, -R52, RZ, RZ ;  /* 0x000000ff3434c210 */ /* 0x000fe40007ffe1ff */
[----:B------:R-:W-:-:S05]  /*2760*/  @!P5 LOP3.LUT R52, RZ, R4, RZ, 0x33, !PT ;  /* 0x00000004ff34d212 */ /* 0x000fca00078e33ff */
[----:B0-----:R-:W-:-:S06]  /*2770*/  IMAD.WIDE R30, R52, 0x8, R26 ;  /* 0x00000008341e7825 */ /* 0x001fcc00078e021a */
[----:B------:R-:W3:Y:S01]  /*2780*/  LD.E.64 R30, desc[UR10][R30.64] ;  /* 0x0000000a1e1e7980 */ /* 0x000ee2000c101b00 */
[----:B--2---:R-:W-:-:S04]  /*2790*/  IMAD R35, R52, UR6, R9 ;  /* 0x0000000634237c24 */ /* 0x004fc8000f8e0209 */
[----:B-1----:R-:W-:Y:S01]  /*27a0*/  IMAD.WIDE R34, R35, 0x8, R28 ;  /* 0x0000000823227825 */ /* 0x002fe200078e021c */
[----:B---3--:R-:W-:-:S14]  /*27b0*/  DSETP.GEU.AND P3, PT, R30, RZ, PT ;  /* 0x000000ff1e00722a */ /* 0x008fdc0003f6e000 */
[----:B------:R-:W2:Y:S04]  /*27c0*/  @!P3 LD.E.64 R32, desc[UR10][R34.64] ;  /* 0x0000000a2220b980 */ /* 0x000ea8000c101b00 */
[----:B------:R-:W3:Y:S01]  /*27d0*/  @!P3 LD.E.64 R36, desc[UR10][R34.64] ;  /* 0x0000000a2224b980 */ /* 0x000ee2000c101b00 */
[----:B------:R-:W-:-:S08]  /*27e0*/  @!P3 DADD R16, R16, -R30 ;  /* 0x000000001010b229 */ /* 0x000fd0000000081e */
[----:B------:R-:W-:Y:S02]  /*27f0*/  @!P3 DADD R16, R16, -R30 ;  /* 0x000000001010b229 */ /* 0x000fe4000000081e */
[----:B--2---:R-:W-:-:S08]  /*2800*/  @!P3 DFMA R18, -R30, R32, R18 ;  /* 0x000000201e12b22b */ /* 0x004fd00000000112 */
[----:B---3--:R-:W-:-:S11]  /*2810*/  @!P3 DFMA R18, -R30, R36, R18 ;  /* 0x000000241e12b22b */ /* 0x008fd60000000112 */
.L_x_20:
[----:B------:R-:W-:Y:S05]  /*2820*/  @P0 BRA `(.L_x_16) ;  /* 0x00000000008c0947 */ /* 0x000fea0003800000 */
[----:B------:R-:W-:Y:S02]  /*2830*/  IABS R33, R4 ;  /* 0x0000000400217213 */ /* 0x000fe40000000000 */
[----:B------:R-:W-:Y:S02]  /*2840*/  IABS R36, R52 ;  /* 0x0000003400247213 */ /* 0x000fe40000000000 */
[----:B------:R-:W2:Y:S01]  /*2850*/  I2F.RP R32, R33 ;  /* 0x0000002100207306 */ /* 0x000ea20000209400 */
[----:B------:R-:W-:Y:S02]  /*2860*/  IABS R37, R4 ;  /* 0x0000000400257213 */ /* 0x000fe40000000000 */
[----:B------:R-:W-:Y:S02]  /*2870*/  ISETP.GE.AND P3, PT, R52, RZ, PT ;  /* 0x000000ff3400720c */ /* 0x000fe40003f66270 */
[----:B------:R-:W-:-:S03]  /*2880*/  ISETP.NE.AND P4, PT, R4, RZ, PT ;  /* 0x000000ff0400720c */ /* 0x000fc60003f85270 */
[----:B--2---:R-:W2:Y:S02]  /*2890*/  MUFU.RCP R32, R32 ;  /* 0x0000002000207308 */ /* 0x004ea40000001000 */
[----:B--2---:R-:W-:Y:S02]  /*28a0*/  VIADD R30, R32, 0xffffffe ;  /* 0x0ffffffe201e7836 */ /* 0x004fe40000000000 */
[----:B------:R-:W-:-:S04]  /*28b0*/  IMAD.MOV R32, RZ, RZ, -R37 ;  /* 0x000000ffff207224 */ /* 0x000fc800078e0a25 */
[----:B------:R2:W3:Y:S02]  /*28c0*/  F2I.FTZ.U32.TRUNC.NTZ R31, R30 ;  /* 0x0000001e001f7305 */ /* 0x0004e4000021f000 */
[----:B--2---:R-:W-:Y:S02]  /*28d0*/  MOV R30, RZ ;  /* 0x000000ff001e7202 */ /* 0x004fe40000000f00 */
[----:B---3--:R-:W-:-:S05]  /*28e0*/  IADD3 R34, PT, PT, RZ, -R31, RZ ;  /* 0x8000001fff227210 */ /* 0x008fca0007ffe0ff */
        /* <DEDUP_REMOVED lines=9> */
[----:B------:R-:W-:Y:S02]  /*2980*/  @!P3 IADD3 R30, PT, PT, -R30, RZ, RZ ;  /* 0x000000ff1e1eb210 */ /* 0x000fe40007ffe1ff */
[----:B------:R-:W-:-:S05]  /*2990*/  @!P4 LOP3.LUT R30, RZ, R4, RZ, 0x33, !PT ;  /* 0x00000004ff1ec212 */ /* 0x000fca00078e33ff */
[----:B0-----:R-:W-:-:S06]  /*29a0*/  IMAD.WIDE R26, R30, 0x8, R26 ;  /* 0x000000081e1a7825 */ /* 0x001fcc00078e021a */
[----:B------:R-:W2:Y:S01]  /*29b0*/  LD.E.64 R26, desc[UR10][R26.64] ;  /* 0x0000000a1a1a7980 */ /* 0x000ea2000c101b00 */
[----:B------:R-:W-:Y:S01]  /*29c0*/  BSSY.RECONVERGENT B2, `(.L_x_16) ;  /* 0x0000009000027945 */ /* 0x000fe20003800200 */
[----:B--2---:R-:W-:-:S14]  /*29d0*/  DSETP.GEU.AND P0, PT, R26, RZ, PT ;  /* 0x000000ff1a00722a */ /* 0x004fdc0003f0e000 */
[----:B------:R-:W-:Y:S05]  /*29e0*/  @P0 BRA `(.L_x_21) ;  /* 0x0000000000180947 */ /* 0x000fea0003800000 */
[----:B------:R-:W0:Y:S02]  /*29f0*/  LDCU UR6, c[0x0][0x394] ;  /* 0x00007280ff0677ac */ /* 0x000e240008000800 */
[----:B0-----:R-:W-:-:S04]  /*2a00*/  IMAD R31, R30, UR6, R9 ;  /* 0x000000061e1f7c24 */ /* 0x001fc8000f8e0209 */
[----:B-1----:R-:W-:-:S06]  /*2a10*/  IMAD.WIDE R28, R31, 0x8, R28 ;  /* 0x000000081f1c7825 */ /* 0x002fcc00078e021c */
[----:B------:R-:W2:Y:S01]  /*2a20*/  LD.E.64 R28, desc[UR10][R28.64] ;  /* 0x0000000a1c1c7980 */ /* 0x000ea2000c101b00 */
[----:B------:R-:W-:Y:S02]  /*2a30*/  DADD R16, R16, -R26 ;  /* 0x0000000010107229 */ /* 0x000fe4000000081a */
[----:B--2---:R-:W-:-:S11]  /*2a40*/  DFMA R18, -R26, R28, R18 ;  /* 0x0000001c1a12722b */ /* 0x004fd60000000112 */
.L_x_21:
[----:B------:R-:W-:Y:S05]  /*2a50*/  BSYNC.RECONVERGENT B2 ;  /* 0x0000000000027941 */ /* 0x000fea0003800200 */
.L_x_16:
[----:B0-----:R-:W1:Y:S01]  /*2a60*/  MUFU.RCP64H R27, R17 ;  /* 0x00000011001b7308 */ /* 0x001e620000001800 */
[----:B------:R-:W-:Y:S01]  /*2a70*/  IADD3 R26, PT, PT, R17, 0x300402, RZ ;  /* 0x00300402111a7810 */ /* 0x000fe20007ffe0ff */
[----:B------:R-:W-:Y:S03]  /*2a80*/  BSSY.RECONVERGENT B2, `(.L_x_22) ;  /* 0x000000e000027945 */ /* 0x000fe60003800200 */
[----:B------:R-:W-:Y:S02]  /*2a90*/  FSETP.GEU.AND P0, PT, |R26|, 5.8789094863358348022e-39, PT ;  /* 0x004004021a00780b */ /* 0x000fe40003f0e200 */
[----:B-1----:R-:W-:-:S08]  /*2aa0*/  DFMA R28, R26, -R16, 1 ;  /* 0x3ff000001a1c742b */ /* 0x002fd00000000810 */
[----:B------:R-:W-:-:S08]  /*2ab0*/  DFMA R28, R28, R28, R28 ;  /* 0x0000001c1c1c722b */ /* 0x000fd0000000001c */
[----:B------:R-:W-:-:S08]  /*2ac0*/  DFMA R28, R26, R28, R26 ;  /* 0x0000001c1a1c722b */ /* 0x000fd0000000001a */
[----:B------:R-:W-:-:S08]  /*2ad0*/  DFMA R30, R28, -R16, 1 ;  /* 0x3ff000001c1e742b */ /* 0x000fd00000000810 */
[----:B------:R-:W-:Y:S01]  /*2ae0*/  DFMA R28, R28, R30, R28 ;  /* 0x0000001e1c1c722b */ /* 0x000fe2000000001c */
[----:B------:R-:W-:Y:S10]  /*2af0*/  @P0 BRA `(.L_x_23) ;  /* 0x0000000000180947 */ /* 0x000ff40003800000 */
[----:B------:R-:W-:Y:S01]  /*2b00*/  LOP3.LUT R26, R17, 0x7fffffff, RZ, 0xc0, !PT ;  /* 0x7fffffff111a7812 */ /* 0x000fe200078ec0ff */
[----:B------:R-:W-:Y:S01]  /*2b10*/  IMAD.MOV.U32 R28, RZ, RZ, R16 ;  /* 0x000000ffff1c7224 */ /* 0x000fe200078e0010 */
[----:B------:R-:W-:Y:S02]  /*2b20*/  MOV R27, R17 ;  /* 0x00000011001b7202 */ /* 0x000fe40000000f00 */
[----:B------:R-:W-:Y:S02]  /*2b30*/  IADD3 R30, PT, PT, R26, -0x100000, RZ ;  /* 0xfff000001a1e7810 */ /* 0x000fe40007ffe0ff */
[----:B------:R-:W-:-:S07]  /*2b40*/  MOV R32, 0x2b60 ;  /* 0x00002b6000207802 */ /* 0x000fce0000000f00 */
[----:B------:R-:W-:Y:S05]  /*2b50*/  CALL.REL.NOINC `($__internal_0_$__cuda_sm20_dblrcp_rn_slowpath_v3) ;  /* 0x0000001000847944 */ /* 0x000fea0003c00000 */
.L_x_23:
[----:B------:R-:W-:Y:S05]  /*2b60*/  BSYNC.RECONVERGENT B2 ;  /* 0x0000000000027941 */ /* 0x000fea0003800200 */
.L_x_22:
[----:B------:R-:W-:Y:S02]  /*2b70*/  DSETP.GT.AND P0, PT, R16, RZ, PT ;  /* 0x000000ff1000722a */ /* 0x000fe40003f04000 */
[----:B------:R-:W-:Y:S01]  /*2b80*/  DMUL R38, R28, R18 ;  /* 0x000000121c267228 */ /* 0x000fe20000000000 */
[----:B------:R-:W-:Y:S11]  /*2b90*/  BRA `(.L_x_24) ;  /* 0x00000000003c7947 */ /* 0x000ff60003800000 */
.L_x_15:
[----:B------:R-:W1:Y:S01]  /*2ba0*/  LDS.64 R16, [UR7+0x18] ;  /* 0x00001807ff107984 */ /* 0x000e620008000a00 */
[----:B------:R-:W-:-:S04]  /*2bb0*/  VIADD R18, R49, 0x1 ;  /* 0x0000000131127836 */ /* 0x000fc80000000000 */
[----:B------:R-:W-:-:S05]  /*2bc0*/  IMAD.HI.U32 R19, R18, -0x55555555, RZ ;  /* 0xaaaaaaab12137827 */ /* 0x000fca00078e00ff */
[----:B------:R-:W-:-:S05]  /*2bd0*/  SHF.R.U32.HI R19, RZ, 0x1, R19 ;  /* 0x00000001ff137819 */ /* 0x000fca0000011613 */
[----:B------:R-:W-:-:S04]  /*2be0*/  IMAD R19, R19, -0x3, R18 ;  /* 0xfffffffd13137824 */ /* 0x000fc800078e0212 */
[----:B-1----:R-:W-:-:S06]  /*2bf0*/  IMAD.WIDE.U32 R16, R19, 0x8, R16 ;  /* 0x0000000813107825 */ /* 0x002fcc00078e0010 */
[----:B------:R-:W2:Y:S02]  /*2c00*/  LD.E.64 R16, desc[UR10][R16.64] ;  /* 0x0000000a10107980 */ /* 0x000ea4000c101b00 */
[----:B--2---:R-:W-:-:S14]  /*2c10*/  DSETP.GEU.AND P0, PT, R16, RZ, PT ;  /* 0x000000ff1000722a */ /* 0x004fdc0003f0e000 */
[----:B------:R-:W-:Y:S05]  /*2c20*/  @P0 BRA `(.L_x_25) ;  /* 0x00000004005c0947 */ /* 0x000fea0003800000 */
[----:B------:R-:W1:Y:S01]  /*2c30*/  LDS.64 R16, [UR7+0x20] ;  /* 0x00002007ff107984 */ /* 0x000e620008000a00 */
[----:B------:R-:W2:Y:S02]  /*2c40*/  LDCU UR6, c[0x0][0x394] ;  /* 0x00007280ff0677ac */ /* 0x000ea40008000800 */
[----:B--2---:R-:W-:-:S04]  /*2c50*/  IMAD R19, R19, UR6, R9 ;  /* 0x0000000613137c24 */ /* 0x004fc8000f8e0209 */
[----:B-1----:R-:W-:-:S05]  /*2c60*/  IMAD.WIDE R16, R19, 0x8, R16 ;  /* 0x0000000813107825 */ /* 0x002fca00078e0210 */
[----:B------:R1:W5:Y:S01]  /*2c70*/  LD.E.64 R38, desc[UR10][R16.64] ;  /* 0x0000000a10267980 */ /* 0x000362000c101b00 */
[----:B------:R-:W-:-:S13]  /*2c80*/  PLOP3.LUT P0, PT, PT, PT, PT, 0x80, 0x8 ;  /* 0x000000000008781c */ /* 0x000fda0003f0f070 */
.L_x_24:
[----:B------:R-:W-:Y:S05]  /*2c90*/  @P0 BREAK.RELIABLE B0 ;  /* 0x0000000000000942 */ /* 0x000fea0003800100 */
[----:B------:R-:W-:Y:S05]  /*2ca0*/  @!P0 BRA `(.L_x_25) ;  /* 0x00000004003c8947 */ /* 0x000fea0003800000 */
[----:B------:R-:W2:Y:S01]  /*2cb0*/  S2UR UR8, SR_CgaCtaId ;  /* 0x00000000000879c3 */ /* 0x000ea20000008800 */
[----:B------:R-:W-:Y:S01]  /*2cc0*/  UMOV UR6, 0x400 ;  /* 0x0000040000067882 */ /* 0x000fe20000000000 */
[----:B------:R-:W-:Y:S01]  /*2cd0*/  IADD3 R35, PT, PT, R5, R2, RZ ;  /* 0x0000000205237210 */ /* 0x000fe20007ffe0ff */
[----:B--2---:R-:W-:-:S09]  /*2ce0*/  ULEA UR6, UR8, UR6, 0x18 ;  /* 0x0000000608067291 */ /* 0x004fd2000f8ec0ff */
[----:B-1----:R-:W1:Y:S02]  /*2cf0*/  LDS.64 R16, [UR6+0x8] ;  /* 0x00000806ff107984 */ /* 0x002e640008000a00 */
[----:B-1----:R-:W-:-:S05]  /*2d00*/  IMAD.WIDE R34, R35, 0x8, R16 ;  /* 0x0000000823227825 */ /* 0x002fca00078e0210 */
[----:B------:R-:W2:Y:S01]  /*2d10*/  LD.E.64 R16, desc[UR10][R34.64] ;  /* 0x0000000a22107980 */ /* 0x000ea2000c101b00 */
[----:B------:R-:W-:Y:S01]  /*2d20*/  UMOV UR8, 0x51eb851f ;  /* 0x51eb851f00087882 */ /* 0x000fe20000000000 */
[----:B------:R-:W-:Y:S01]  /*2d30*/  UMOV UR9, 0x3ffd1eb8 ;  /* 0x3ffd1eb800097882 */ /* 0x000fe20000000000 */
[----:B------:R-:W-:Y:S01]  /*2d40*/  DMUL R30, R24, R24 ;  /* 0x00000018181e7228 */ /* 0x000fe20000000000 */
[----:B------:R-:W-:Y:S01]  /*2d50*/  BSSY.RECONVERGENT B2, `(.L_x_26) ;  /* 0x0000022000027945 */ /* 0x000fe20003800200 */
[----:B--2---:R-:W-:-:S08]  /*2d60*/  DMUL R16, R20, R16 ;  /* 0x0000001014107228 */ /* 0x004fd00000000000 */
[C---:B------:R-:W-:Y:S02]  /*2d70*/  DMUL R18, R16.reuse, 4 ;  /* 0x4010000010127828 */ /* 0x040fe40000000000 */
[----:B------:R-:W-:-:S06]  /*2d80*/  DFMA R28, R16, 2, R24 ;  /* 0x40000000101c782b */ /* 0x000fcc0000000018 */
[----:B0-----:R-:W-:Y:S02]  /*2d90*/  DFMA R26, R24, 3, R18 ;  /* 0x40080000181a782b */ /* 0x001fe40000000012 */
[----:B------:R-:W-:-:S06]  /*2da0*/  DMUL R18, R16, R16 ;  /* 0x0000001010127228 */ /* 0x000fcc0000000000 */
[C---:B------:R-:W-:Y:S02]  /*2db0*/  DMUL R32, R24.reuse, R26 ;  /* 0x0000001a18207228 */ /* 0x040fe40000000000 */
[----:B------:R-:W-:-:S06]  /*2dc0*/  DADD R26, R24, R24 ;  /* 0x00000000181a7229 */ /* 0x000fcc0000000018 */
[----:B------:R-:W-:Y:S02]  /*2dd0*/  DFMA R32, R18, UR8, R32 ;  /* 0x0000000812207c2b */ /* 0x000fe40008000020 */
[----:B------:R-:W-:Y:S02]  /*2de0*/  DMUL R26, R26, R28 ;  /* 0x0000001c1a1a7228 */ /* 0x000fe40000000000 */
[----:B------:R-:W-:-:S04]  /*2df0*/  DMUL R28, R18, 4 ;  /* 0x40100000121c7828 */ /* 0x000fc80000000000 */
[----:B------:R-:W-:Y:S02]  /*2e00*/  DMUL R30, R30, R32 ;  /* 0x000000201e1e7228 */ /* 0x000fe40000000000 */
[----:B------:R-:W-:Y:S02]  /*2e10*/  DMUL R32, R24, R16 ;  /* 0x0000001018207228 */ /* 0x000fe40000000000 */
[----:B------:R-:W-:-:S04]  /*2e20*/  DFMA R26, R18, 6, R26 ;  /* 0x40180000121a782b */ /* 0x000fc8000000001a */
[----:B------:R-:W-:Y:S01]  /*2e30*/  DFMA R28, R18, R28, R30 ;  /* 0x0000001c121c722b */ /* 0x000fe2000000001e */
[----:B------:R-:W-:Y:S02]  /*2e40*/  MOV R18, 0x1 ;  /* 0x0000000100127802 */ /* 0x000fe40000000f00 */
[----:B------:R-:W-:-:S05]  /*2e50*/  FSETP.GEU.AND P3, PT, |R31|, 6.5827683646048100446e-37, PT ;  /* 0x036000001f00780b */ /* 0x000fca0003f6e200 */
[----:B------:R-:W-:-:S06]  /*2e60*/  DFMA R26, R32, R26, R28 ;  /* 0x0000001a201a722b */ /* 0x000fcc000000001c */
[----:B------:R-:W0:Y:S02]  /*2e70*/  MUFU.RCP64H R19, R27 ;  /* 0x0000001b00137308 */ /* 0x000e240000001800 */
[----:B0-----:R-:W-:-:S08]  /*2e80*/  DFMA R28, -R26, R18, 1 ;  /* 0x3ff000001a1c742b */ /* 0x001fd00000000112 */
[----:B------:R-:W-:-:S08]  /*2e90*/  DFMA R28, R28, R28, R28 ;  /* 0x0000001c1c1c722b */ /* 0x000fd0000000001c */
[----:B------:R-:W-:-:S08]  /*2ea0*/  DFMA R28, R18, R28, R18 ;  /* 0x0000001c121c722b */ /* 0x000fd00000000012 */
[----:B------:R-:W-:-:S08]  /*2eb0*/  DFMA R18, -R26, R28, 1 ;  /* 0x3ff000001a12742b */ /* 0x000fd0000000011c */
[----:B------:R-:W-:-:S08]  /*2ec0*/  DFMA R18, R28, R18, R28 ;  /* 0x000000121c12722b */ /* 0x000fd0000000001c */
[----:B------:R-:W-:-:S08]  /*2ed0*/  DMUL R28, R30, R18 ;  /* 0x000000121e1c7228 */ /* 0x000fd00000000000 */
[----:B------:R-:W-:-:S08]  /*2ee0*/  DFMA R32, -R26, R28, R30 ;  /* 0x0000001c1a20722b */ /* 0x000fd0000000011e */
[----:B------:R-:W-:-:S10]  /*2ef0*/  DFMA R18, R18, R32, R28 ;  /* 0x000000201212722b */ /* 0x000fd4000000001c */
[----:B------:R-:W-:-:S05]  /*2f00*/  FFMA R28, RZ, R27, R19 ;  /* 0x0000001bff1c7223 */ /* 0x000fca0000000013 */
[----:B------:R-:W-:-:S13]  /*2f10*/  FSETP.GT.AND P0, PT, |R28|, 1.469367938527859385e-39, PT ;  /* 0x001000001c00780b */ /* 0x000fda0003f04200 */
[----:B------:R-:W-:Y:S05]  /*2f20*/  @P0 BRA P3, `(.L_x_27) ;  /* 0x0000000000100947 */ /* 0x000fea0001800000 */
[----:B------:R-:W-:Y:S01]  /*2f30*/  IMAD.MOV.U32 R18, RZ, RZ, R26 ;  /* 0x000000ffff127224 */ /* 0x000fe200078e001a */
[----:B------:R-:W-:Y:S02]  /*2f40*/  MOV R19, R27 ;  /* 0x0000001b00137202 */ /* 0x000fe40000000f00 */
[----:B------:R-:W-:-:S07]  /*2f50*/  MOV R40, 0x2f70 ;  /* 0x00002f7000287802 */ /* 0x000fce0000000f00 */
[----:B-----5:R-:W-:Y:S05]  /*2f60*/  CALL.REL.NOINC `($__internal_1_$__cuda_sm20_div_rn_f64_full) ;  /* 0x0000001000207944 */ /* 0x020fea0003c00000 */
.L_x_27:
[----:B------:R-:W-:Y:S05]  /*2f70*/  BSYNC.RECONVERGENT B2 ;  /* 0x0000000000027941 */ /* 0x000fea0003800200 */
.L_x_26:
[----:B------:R-:W0:Y:S01]  /*2f80*/  S2UR UR8, SR_CgaCtaId ;  /* 0x00000000000879c3 */ /* 0x000e220000008800 */
[----:B------:R-:W-:Y:S01]  /*2f90*/  UMOV UR6, 0x400 ;  /* 0x0000040000067882 */ /* 0x000fe20000000000 */
[----:B------:R-:W1:Y:S01]  /*2fa0*/  LDCU UR13, c[0x0][0x394] ;  /* 0x00007280ff0d77ac */ /* 0x000e620008000800 */
[----:B0-----:R-:W-:-:S09]  /*2fb0*/  ULEA UR14, UR8, UR6, 0x18 ;  /* 0x00000006080e7291 */ /* 0x001fd2000f8ec0ff */
[----:B------:R-:W0:Y:S02]  /*2fc0*/  LDS.64 R28, [UR14] ;  /* 0x0000000eff1c7984 */ /* 0x000e240008000a00 */
[----:B0-----:R-:W-:-:S05]  /*2fd0*/  IMAD.WIDE R28, R46, 0x8, R28 ;  /* 0x000000082e1c7825 */ /* 0x001fca00078e021c */
[----:B------:R-:W2:Y:S01]  /*2fe0*/  LD.E.64 R26, desc[UR10][R28.64] ;  /* 0x0000000a1c1a7980 */ /* 0x000ea2000c101b00 */
[----:B------:R-:W0:Y:S01]  /*2ff0*/  S2UR UR12, SR_CgaCtaId ;  /* 0x00000000000c79c3 */ /* 0x000e220000008800 */
[----:B------:R-:W-:Y:S01]  /*3000*/  UMOV UR9, 0x400 ;  /* 0x0000040000097882 */ /* 0x000fe20000000000 */
[----:B------:R-:W-:Y:S01]  /*3010*/  UIADD3 UR6, UPT, UPT, UR6, 0x30, URZ ;  /* 0x0000003006067890 */ /* 0x000fe2000fffe0ff */
[----:B-1----:R-:W-:Y:S01]  /*3020*/  IMAD R48, R48, UR13, R9 ;  /* 0x0000000d30307c24 */ /* 0x002fe2000f8e0209 */
[----:B------:R-:W-:Y:S01]  /*3030*/  UIADD3 UR9, UPT, UPT, UR9, 0x30, URZ ;  /* 0x0000003009097890 */ /* 0x000fe2000fffe0ff */
[----:B------:R-:W-:Y:S01]  /*3040*/  DMUL R24, R24, 0.5 ;  /* 0x3fe0000018187828 */ /* 0x000fe20000000000 */
[----:B------:R-:W-:Y:S01]  /*3050*/  ULEA UR6, UR8, UR6, 0x18 ;  /* 0x0000000608067291 */ /* 0x000fe2000f8ec0ff */
[----:B------:R-:W-:Y:S02]  /*3060*/  DADD R34, -R18, 1 ;  /* 0x3ff0000012227429 */ /* 0x000fe40000000100 */
[----:B------:R-:W-:-:S03]  /*3070*/  DMUL R16, R16, R18 ;  /* 0x0000001210107228 */ /* 0x000fc60000000000 */
[----:B------:R-:W-:-:S03]  /*3080*/  LEA R36, R48, UR6, 0x3 ;  /* 0x0000000630247c11 */ /* 0x000fc6000f8e18ff */
[----:B------:R-:W-:Y:S02]  /*3090*/  DMUL R24, R24, R34 ;  /* 0x0000002218187228 */ /* 0x000fe40000000000 */
[----:B------:R-:W-:Y:S01]  /*30a0*/  LDS.64 R30, [R36] ;  /* 0x00000000241e7984 */ /* 0x000fe20000000a00 */
[----:B0-----:R-:W-:-:S06]  /*30b0*/  ULEA UR9, UR12, UR9, 0x18 ;  /* 0x000000090c097291 */ /* 0x001fcc000f8ec0ff */
[----:B------:R-:W-:-:S06]  /*30c0*/  LEA R32, R46, UR9, 0x3 ;  /* 0x000000092e207c11 */ /* 0x000fcc000f8e18ff */
[----:B------:R-:W0:Y:S02]  /*30d0*/  LDS.64 R32, [R32] ;  /* 0x0000000020207984 */ /* 0x000e240000000a00 */
[C---:B0-----:R-:W-:Y:S02]  /*30e0*/  DADD R30, R32.reuse, -R30 ;  /* 0x00000000201e7229 */ /* 0x041fe4000000081e */
[----:B-----5:R-:W-:-:S06]  /*30f0*/  DADD R38, -R32, R38 ;  /* 0x0000000020267229 */ /* 0x020fcc0000000126 */
[----:B------:R-:W-:-:S08]  /*3100*/  DMUL R24, R24, R30 ;  /* 0x0000001e18187228 */ /* 0x000fd00000000000 */
[----:B------:R-:W-:-:S08]  /*3110*/  DFMA R16, R16, R38, R24 ;  /* 0x000000261010722b */ /* 0x000fd00000000018 */
[----:B--2---:R-:W-:-:S07]  /*3120*/  DADD R26, R16, R26 ;  /* 0x00000000101a7229 */ /* 0x004fce000000001a */
[----:B------:R-:W-:Y:S04]  /*3130*/  ST.E.64 desc[UR10][R28.64], R26 ;  /* 0x0000001a1c007985 */ /* 0x000fe8000c101b0a */
[----:B------:R-:W0:Y:S02]  /*3140*/  LDS.64 R18, [UR14] ;  /* 0x0000000eff127984 */ /* 0x000e240008000a00 */
[----:B0-----:R-:W-:-:S05]  /*3150*/  IMAD.WIDE R18, R48, 0x8, R18 ;  /* 0x0000000830127825 */ /* 0x001fca00078e0212 */
[----:B------:R-:W2:Y:S02]  /*3160*/  LD.E.64 R24, desc[UR10][R18.64] ;  /* 0x0000000a12187980 */ /* 0x000ea4000c101b00 */
[----:B--2---:R-:W-:-:S07]  /*3170*/  DADD R24, -R16, R24 ;  /* 0x0000000010187229 */ /* 0x004fce0000000118 */
[----:B------:R1:W-:Y:S01]  /*3180*/  ST.E.64 desc[UR10][R18.64], R24 ;  /* 0x0000001812007985 */ /* 0x0003e2000c101b0a */
[----:B------:R-:W-:Y:S05]  /*3190*/  BRA `(.L_x_28) ;  /* 0x0000000000707947 */ /* 0x000fea0003800000 */
.L_x_25:
[----:B------:R-:W-:Y:S05]  /*31a0*/  BSYNC.RELIABLE B0 ;  /* 0x0000000000007941 */ /* 0x000fea0003800100 */
.L_x_14:
[----:B------:R-:W2:Y:S01]  /*31b0*/  S2UR UR8, SR_CgaCtaId ;  /* 0x00000000000879c3 */ /* 0x000ea20000008800 */
[----:B------:R-:W-:Y:S01]  /*31c0*/  UMOV UR6, 0x400 ;  /* 0x0000040000067882 */ /* 0x000fe20000000000 */
[----:B------:R-:W3:Y:S01]  /*31d0*/  LDCU UR13, c[0x0][0x394] ;  /* 0x00007280ff0d77ac */ /* 0x000ee20008000800 */
[----:B--2---:R-:W-:-:S09]  /*31e0*/  ULEA UR14, UR8, UR6, 0x18 ;  /* 0x00000006080e7291 */ /* 0x004fd2000f8ec0ff */
[----:B-1----:R-:W1:Y:S02]  /*31f0*/  LDS.64 R16, [UR14] ;  /* 0x0000000eff107984 */ /* 0x002e640008000a00 */
[----:B-1----:R-:W-:-:S05]  /*3200*/  IMAD.WIDE R16, R46, 0x8, R16 ;  /* 0x000000082e107825 */ /* 0x002fca00078e0210 */
[----:B------:R-:W2:Y:S01]  /*3210*/  LD.E.64 R18, desc[UR10][R16.64] ;  /* 0x0000000a10127980 */ /* 0x000ea2000c101b00 */
[----:B------:R-:W1:Y:S01]  /*3220*/  S2UR UR12, SR_CgaCtaId ;  /* 0x00000000000c79c3 */ /* 0x000e620000008800 */
[----:B------:R-:W-:Y:S01]  /*3230*/  UMOV UR9, 0x400 ;  /* 0x0000040000097882 */ /* 0x000fe20000000000 */
[----:B------:R-:W-:Y:S01]  /*3240*/  UIADD3 UR6, UPT, UPT, UR6, 0x30, URZ ;  /* 0x0000003006067890 */ /* 0x000fe2000fffe0ff */
[----:B---3--:R-:W-:Y:S01]  /*3250*/  IMAD R31, R48, UR13, R9 ;  /* 0x0000000d301f7c24 */ /* 0x008fe2000f8e0209 */
[----:B------:R-:W-:Y:S01]  /*3260*/  UIADD3 UR9, UPT, UPT, UR9, 0x30, URZ ;  /* 0x0000003009097890 */ /* 0x000fe2000fffe0ff */
[----:B0-----:R-:W-:Y:S01]  /*3270*/  DMUL R24, R24, 0.5 ;  /* 0x3fe0000018187828 */ /* 0x001fe20000000000 */
[----:B------:R-:W-:-:S06]  /*3280*/  ULEA UR6, UR8, UR6, 0x18 ;  /* 0x0000000608067291 */ /* 0x000fcc000f8ec0ff */
[----:B------:R-:W-:-:S05]  /*3290*/  LEA R32, R31, UR6, 0x3 ;  /* 0x000000061f207c11 */ /* 0x000fca000f8e18ff */
[----:B------:R-:W-:Y:S01]  /*32a0*/  LDS.64 R28, [R32] ;  /* 0x00000000201c7984 */ /* 0x000fe20000000a00 */
[----:B-1----:R-:W-:-:S06]  /*32b0*/  ULEA UR9, UR12, UR9, 0x18 ;  /* 0x000000090c097291 */ /* 0x002fcc000f8ec0ff */
[----:B------:R-:W-:-:S05]  /*32c0*/  LEA R33, R46, UR9, 0x3 ;  /* 0x000000092e217c11 */ /* 0x000fca000f8e18ff */
[----:B------:R-:W0:Y:S02]  /*32d0*/  LDS.64 R26, [R33] ;  /* 0x00000000211a7984 */ /* 0x000e240000000a00 */
[----:B0-----:R-:W-:-:S08]  /*32e0*/  DADD R26, R26, -R28 ;  /* 0x000000001a1a7229 */ /* 0x001fd0000000081c */
[----:B--2---:R-:W-:-:S07]  /*32f0*/  DFMA R18, R24, R26, R18 ;  /* 0x0000001a1812722b */ /* 0x004fce0000000012 */
[----:B------:R-:W-:Y:S04]  /*3300*/  ST.E.64 desc[UR10][R16.64], R18 ;  /* 0x0000001210007985 */ /* 0x000fe8000c101b0a */
[----:B------:R-:W0:Y:S02]  /*3310*/  LDS.64 R28, [UR14] ;  /* 0x0000000eff1c7984 */ /* 0x000e240008000a00 */
[----:B0-----:R-:W-:-:S05]  /*3320*/  IMAD.WIDE R28, R31, 0x8, R28 ;  /* 0x000000081f1c7825 */ /* 0x001fca00078e021c */
[----:B------:R-:W2:Y:S02]  /*3330*/  LD.E.64 R30, desc[UR10][R28.64] ;  /* 0x0000000a1c1e7980 */ /* 0x000ea4000c101b00 */
[----:B--2---:R-:W-:-:S07]  /*3340*/  DFMA R30, -R24, R26, R30 ;  /* 0x0000001a181e722b */ /* 0x004fce000000011e */
[----:B------:R0:W-:Y:S04]  /*3350*/  ST.E.64 desc[UR10][R28.64], R30 ;  /* 0x0000001e1c007985 */ /* 0x0001e8000c101b0a */
.L_x_28:
[----:B------:R-:W-:Y:S05]  /*3360*/  BSYNC.RECONVERGENT B1 ;  /* 0x0000000000017941 */ /* 0x000fea0003800200 */
.L_x_13:
[----:B------:R-:W-:-:S04]  /*3370*/  IADD3 R49, PT, PT, R49, 0x1, RZ ;  /* 0x0000000131317810 */ /* 0x000fc80007ffe0ff */
[----:B------:R-:W-:-:S13]  /*3380*/  ISETP.NE.AND P0, PT, R49, R4, PT ;  /* 0x000000043100720c */ /* 0x000fda0003f05270 */
[----:B------:R-:W-:Y:S05]  /*3390*/  @P0 BRA `(.L_x_29) ;  /* 0xffffffe400fc0947 */ /* 0x000fea000383ffff */
.L_x_12:
[----:B------:R-:W2:Y:S01]  /*33a0*/  S2UR UR7, SR_CgaCtaId ;  /* 0x00000000000779c3 */ /* 0x000ea20000008800 */
[----:B------:R-:W-:Y:S01]  /*33b0*/  UMOV UR6, 0x400 ;  /* 0x0000040000067882 */ /* 0x000fe20000000000 */
[----:B0-----:R-:W-:Y:S01]  /*33c0*/  IMAD.IADD R26, R5, 0x1, R2 ;  /* 0x00000001051a7824 */ /* 0x001fe200078e0202 */
[----:B--2---:R-:W-:-:S09]  /*33d0*/  ULEA UR6, UR7, UR6, 0x18 ;  /* 0x0000000607067291 */ /* 0x004fd2000f8ec0ff */
[----:B-1----:R-:W0:Y:S02]  /*33e0*/  LDS.128 R16, [UR6] ;  /* 0x00000006ff107984 */ /* 0x002e240008000c00 */
[----:B------:R-:W1:Y:S01]  /*33f0*/  LDCU UR6, c[0x0][0x394] ;  /* 0x00007280ff0677ac */ /* 0x000e620008000800 */
[----:B0-----:R-:W-:-:S06]  /*3400*/  IMAD.WIDE R24, R26, 0x8, R18 ;  /* 0x000000081a187825 */ /* 0x001fcc00078e0212 */
[----:B------:R-:W2:Y:S01]  /*3410*/  LD.E.64 R24, desc[UR10][R24.64] ;  /* 0x0000000a18187980 */ /* 0x000ea2000c101b00 */
[----:B-1----:R-:W-:-:S04]  /*3420*/  IMAD R19, R26, UR6, R9 ;  /* 0x000000061a137c24 */ /* 0x002fc8000f8e0209 */
[----:B------:R-:W-:-:S05]  /*3430*/  IMAD.WIDE R16, R19, 0x8, R16 ;  /* 0x0000000813107825 */ /* 0x000fca00078e0210 */
[----:B------:R-:W3:Y:S01]  /*3440*/  LD.E.64 R18, desc[UR10][R16.64] ;  /* 0x0000000a10127980 */ /* 0x000ee2000c101b00 */
[----:B------:R-:W-:Y:S01]  /*3450*/  MOV R26, 0x1 ;  /* 0x00000001001a7802 */ /* 0x000fe20000000f00 */
[----:B------:R-:W-:Y:S01]  /*3460*/  BSSY.RECONVERGENT B0, `(.L_x_30) ;  /* 0x0000017000007945 */ /* 0x000fe20003800200 */
[----:B--2---:R-:W-:-:S06]  /*3470*/  DFMA R22, R20, R24, R22 ;  /* 0x000000181416722b */ /* 0x004fcc0000000016 */
[----:B------:R-:W0:Y:S01]  /*3480*/  MUFU.RCP64H R27, R23 ;  /* 0x00000017001b7308 */ /* 0x000e220000001800 */
[----:B---3--:R-:W-:Y:S01]  /*3490*/  FSETP.GEU.AND P3, PT, |R19|, 6.5827683646048100446e-37, PT ;  /* 0x036000001300780b */ /* 0x008fe20003f6e200 */
        /* <DEDUP_REMOVED lines=11> */
[----:B------:R-:W-:Y:S01]  /*3550*/  MOV R30, R18 ;  /* 0x00000012001e7202 */ /* 0x000fe20000000f00 */
[----:B------:R-:W-:Y:S01]  /*3560*/  IMAD.MOV.U32 R31, RZ, RZ, R19 ;  /* 0x000000ffff1f7224 */ /* 0x000fe200078e0013 */
[----:B------:R-:W-:Y:S02]  /*3570*/  MOV R18, R22 ;  /* 0x0000001600127202 */ /* 0x000fe40000000f00 */
[----:B------:R-:W-:Y:S02]  /*3580*/  MOV R19, R23 ;  /* 0x0000001700137202 */ /* 0x000fe40000000f00 */
[----:B------:R-:W-:-:S07]  /*3590*/  MOV R40, 0x35b0 ;  /* 0x000035b000287802 */ /* 0x000fce0000000f00 */
[----:B-----5:R-:W-:Y:S05]  /*35a0*/  CALL.REL.NOINC `($__internal_1_$__cuda_sm20_div_rn_f64_full) ;  /* 0x0000000800907944 */ /* 0x020fea0003c00000 */
[----:B------:R-:W-:Y:S01]  /*35b0*/  IMAD.MOV.U32 R16, RZ, RZ, R18 ;  /* 0x000000ffff107224 */ /* 0x000fe200078e0012 */
[----:B------:R-:W-:-:S07]  /*35c0*/  MOV R17, R19 ;  /* 0x0000001300117202 */ /* 0x000fce0000000f00 */
.L_x_31:
[----:B------:R-:W-:Y:S05]  /*35d0*/  BSYNC.RECONVERGENT B0 ;  /* 0x0000000000007941 */ /* 0x000fea0003800200 */
.L_x_30:
[----:B------:R-:W-:-:S13]  /*35e0*/  ISETP.GE.AND P0, PT, R0, 0x1, PT ;  /* 0x000000010000780c */ /* 0x000fda0003f06270 */
[----:B------:R-:W-:Y:S05]  /*35f0*/  @!P0 BRA `(.L_x_32) ;  /* 0x0000000400ac8947 */ /* 0x000fea0003800000 */
[C---:B------:R-:W-:Y:S01]  /*3600*/  ISETP.GE.U32.AND P0, PT, R0.reuse, 0x4, PT ;  /* 0x000000040000780c */ /* 0x040fe20003f06070 */
[----:B------:R-:W-:Y:S01]  /*3610*/  HFMA2 R18, -RZ, RZ, 0, 0 ;  /* 0x00000000ff127431 */ /* 0x000fe200000001ff */
[----:B------:R-:W-:-:S04]  /*3620*/  LOP3.LUT R34, R0, 0x3, RZ, 0xc0, !PT ;  /* 0x0000000300227812 */ /* 0x000fc800078ec0ff */
[----:B------:R-:W-:-:S07]  /*3630*/  ISETP.NE.AND P3, PT, R34, RZ, PT ;  /* 0x000000ff2200720c */ /* 0x000fce0003f65270 */
[----:B------:R-:W-:Y:S06]  /*3640*/  @!P0 BRA `(.L_x_33) ;  /* 0x0000000000e48947 */ /* 0x000fec0003800000 */
[----:B------:R-:W0:Y:S01]  /*3650*/  S2UR UR7, SR_CgaCtaId ;  /* 0x00000000000779c3 */ /* 0x000e220000008800 */
[----:B------:R-:W-:Y:S01]  /*3660*/  LOP3.LUT R18, R0, 0x7ffffffc, RZ, 0xc0, !PT ;  /* 0x7ffffffc00127812 */ /* 0x000fe200078ec0ff */
[----:B------:R-:W-:Y:S01]  /*3670*/  IMAD.MOV.U32 R19, RZ, RZ, RZ ;  /* 0x000000ffff137224 */ /* 0x000fe200078e00ff */
[----:B------:R-:W-:Y:S01]  /*3680*/  UMOV UR6, 0x400 ;  /* 0x0000040000067882 */ /* 0x000fe20000000000 */
[----:B------:R-:W1:Y:S02]  /*3690*/  LDCU UR8, c[0x0][0x394] ;  /* 0x00007280ff0877ac */ /* 0x000e640008000800 */
[----:B01----:R-:W-:-:S12]  /*36a0*/  ULEA UR6, UR7, UR6, 0x18 ;  /* 0x0000000607067291 */ /* 0x003fd8000f8ec0ff */
.L_x_34:
[----:B0-----:R-:W0:Y:S04]  /*36b0*/  LDS.64 R22, [UR6+0x28] ;  /* 0x00002806ff167984 */ /* 0x001e280008000a00 */
[----:B------:R-:W1:Y:S04]  /*36c0*/  LDS.64 R26, [UR6+0x10] ;  /* 0x00001006ff1a7984 */ /* 0x000e680008000a00 */
[----:B------:R-:W2:Y:S01]  /*36d0*/  LDS.64 R24, [UR6] ;  /* 0x00000006ff187984 */ /* 0x000ea20008000a00 */
[----:B0-----:R-:W-:-:S06]  /*36e0*/  IMAD.WIDE.U32 R22, R19, 0x4, R22 ;  /* 0x0000000413167825 */ /* 0x001fcc00078e0016 */
[----:B------:R-:W3:Y:S01]  /*36f0*/  LD.E R22, desc[UR10][R22.64] ;  /* 0x0000000a16167980 */ /* 0x000ee2000c101900 */
[----:B-1----:R-:W-:-:S06]  /*3700*/  IMAD.WIDE.U32 R28, R19, 0x8, R26 ;  /* 0x00000008131c7825 */ /* 0x002fcc00078e001a */
[----:B------:R-:W4:Y:S01]  /*3710*/  LD.E.64 R28, desc[UR10][R28.64] ;  /* 0x0000000a1c1c7980 */ /* 0x000f22000c101b00 */
[----:B---3--:R-:W-:-:S04]  /*3720*/  IMAD R31, R22, UR8, R9 ;  /* 0x00000008161f7c24 */ /* 0x008fc8000f8e0209 */
[----:B--2---:R-:W-:-:S05]  /*3730*/  IMAD.WIDE R24, R31, 0x8, R24 ;  /* 0x000000081f187825 */ /* 0x004fca00078e0218 */
[----:B------:R-:W4:Y:S02]  /*3740*/  LD.E.64 R26, desc[UR10][R24.64] ;  /* 0x0000000a181a7980 */ /* 0x000f24000c101b00 */
[----:B----4-:R-:W-:-:S07]  /*3750*/  DFMA R26, R28, R16, R26 ;  /* 0x000000101c1a722b */ /* 0x010fce000000001a */
[----:B------:R-:W-:Y:S04]  /*3760*/  ST.E.64 desc[UR10][R24.64], R26 ;  /* 0x0000001a18007985 */ /* 0x000fe8000c101b0a */
[----:B------:R-:W0:Y:S04]  /*3770*/  LDS.64 R30, [UR6+0x28] ;  /* 0x00002806ff1e7984 */ /* 0x000e280008000a00 */
        /* <DEDUP_REMOVED lines=32> */
[----:B------:R-:W4:Y:S01]  /*3980*/  LD.E.64 R28, desc[UR10][R24.64] ;  /* 0x0000000a181c7980 */ /* 0x000f22000c101b00 */
[----:B------:R-:W-:-:S04]  /*3990*/  IADD3 R19, PT, PT, R19, 0x4, RZ ;  /* 0x0000000413137810 */ /* 0x000fc80007ffe0ff */
[----:B------:R-:W-:Y:S01]  /*39a0*/  ISETP.NE.AND P0, PT, R19, R18, PT ;  /* 0x000000121300720c */ /* 0x000fe20003f05270 */
[----:B----4-:R-:W-:-:S07]  /*39b0*/  DFMA R28, R32, R16, R28 ;  /* 0x00000010201c722b */ /* 0x010fce000000001c */
[----:B------:R0:W-:Y:S05]  /*39c0*/  ST.E.64 desc[UR10][R24.64], R28 ;  /* 0x0000001c18007985 */ /* 0x0001ea000c101b0a */
[----:B------:R-:W-:Y:S05]  /*39d0*/  @P0 BRA `(.L_x_34) ;  /* 0xfffffffc00340947 */ /* 0x000fea000383ffff */
.L_x_33:
[----:B------:R-:W-:Y:S05]  /*39e0*/  @!P3 BRA `(.L_x_32) ;  /* 0x0000000000b0b947 */ /* 0x000fea0003800000 */
[----:B------:R-:W1:Y:S01]  /*39f0*/  S2UR UR7, SR_CgaCtaId ;  /* 0x00000000000779c3 */ /* 0x000e620000008800 */
[----:B------:R-:W-:Y:S02]  /*3a00*/  UMOV UR6, 0x400 ;  /* 0x0000040000067882 */ /* 0x000fe40000000000 */
[----:B-1----:R-:W-:Y:S01]  /*3a10*/  ULEA UR6, UR7, UR6, 0x18 ;  /* 0x0000000607067291 */ /* 0x002fe2000f8ec0ff */
[----:B------:R-:W1:Y:S08]  /*3a20*/  LDCU UR7, c[0x0][0x394] ;  /* 0x00007280ff0777ac */ /* 0x000e700008000800 */
[----:B------:R-:W2:Y:S04]  /*3a30*/  LDS.64 R22, [UR6+0x28] ;  /* 0x00002806ff167984 */ /* 0x000ea80008000a00 */
[----:B------:R-:W3:Y:S04]  /*3a40*/  LDS.64 R26, [UR6+0x10] ;  /* 0x00001006ff1a7984 */ /* 0x000ee80008000a00 */
[----:B0-----:R-:W0:Y:S01]  /*3a50*/  LDS.64 R24, [UR6] ;  /* 0x00000006ff187984 */ /* 0x001e220008000a00 */
[----:B--2---:R-:W-:-:S06]  /*3a60*/  IMAD.WIDE.U32 R22, R18, 0x4, R22 ;  /* 0x0000000412167825 */ /* 0x004fcc00078e0016 */
[----:B------:R-:W1:Y:S01]  /*3a70*/  LD.E R22, desc[UR10][R22.64] ;  /* 0x0000000a16167980 */ /* 0x000e62000c101900 */
[----:B---3--:R-:W-:-:S06]  /*3a80*/  IMAD.WIDE.U32 R28, R18, 0x8, R26 ;  /* 0x00000008121c7825 */ /* 0x008fcc00078e001a */
[----:B------:R-:W2:Y:S01]  /*3a90*/  LD.E.64 R28, desc[UR10][R28.64] ;  /* 0x0000000a1c1c7980 */ /* 0x000ea2000c101b00 */
[----:B-1----:R-:W-:-:S04]  /*3aa0*/  IMAD R19, R22, UR7, R9 ;  /* 0x0000000716137c24 */ /* 0x002fc8000f8e0209 */
[----:B0-----:R-:W-:-:S05]  /*3ab0*/  IMAD.WIDE R24, R19, 0x8, R24 ;  /* 0x0000000813187825 */ /* 0x001fca00078e0218 */
[----:B------:R-:W2:Y:S01]  /*3ac0*/  LD.E.64 R26, desc[UR10][R24.64] ;  /* 0x0000000a181a7980 */ /* 0x000ea2000c101b00 */
[----:B------:R-:W-:Y:S01]  /*3ad0*/  ISETP.NE.AND P0, PT, R34, 0x1, PT ;  /* 0x000000012200780c */ /* 0x000fe20003f05270 */
[----:B--2---:R-:W-:-:S07]  /*3ae0*/  DFMA R26, R28, R16, R26 ;  /* 0x000000101c1a722b */ /* 0x004fce000000001a */
[----:B------:R1:W-:Y:S05]  /*3af0*/  ST.E.64 desc[UR10][R24.64], R26 ;  /* 0x0000001a18007985 */ /* 0x0003ea000c101b0a */
[----:B------:R-:W-:Y:S05]  /*3b00*/  @!P0 BRA `(.L_x_32) ;  /* 0x0000000000688947 */ /* 0x000fea0003800000 */
[----:B------:R-:W0:Y:S04]  /*3b10*/  LDS.64 R22, [UR6+0x28] ;  /* 0x00002806ff167984 */ /* 0x000e280008000a00 */
[----:B-1----:R-:W1:Y:S04]  /*3b20*/  LDS.64 R26, [UR6+0x10] ;  /* 0x00001006ff1a7984 */ /* 0x002e680008000a00 */
        /* <DEDUP_REMOVED lines=8> */
[----:B------:R-:W-:Y:S01]  /*3bb0*/  ISETP.NE.AND P0, PT, R34, 0x2, PT ;  /* 0x000000022200780c */ /* 0x000fe20003f05270 */
[----:B----4-:R-:W-:-:S07]  /*3bc0*/  DFMA R26, R28, R16, R26 ;  /* 0x000000101c1a722b */ /* 0x010fce000000001a */
[----:B------:R2:W-:Y:S05]  /*3bd0*/  ST.E.64 desc[UR10][R24.64], R26 ;  /* 0x0000001a18007985 */ /* 0x0005ea000c101b0a */
[----:B------:R-:W-:Y:S05]  /*3be0*/  @!P0 BRA `(.L_x_32) ;  /* 0x0000000000308947 */ /* 0x000fea0003800000 */
[----:B------:R-:W0:Y:S04]  /*3bf0*/  LDS.64 R22, [UR6+0x28] ;  /* 0x00002806ff167984 */ /* 0x000e280008000a00 */
[----:B--2---:R-:W1:Y:S04]  /*3c00*/  LDS.64 R26, [UR6+0x10] ;  /* 0x00001006ff1a7984 */ /* 0x004e680008000a00 */
        /* <DEDUP_REMOVED lines=9> */
[----:B------:R3:W-:Y:S04]  /*3ca0*/  ST.E.64 desc[UR10][R24.64], R18 ;  /* 0x0000001218007985 */ /* 0x0007e8000c101b0a */
.L_x_32:
[----:B------:R-:W4:Y:S01]  /*3cb0*/  LDC R0, c[0x0][0x380] ;  /* 0x0000e000ff007b82 */ /* 0x000f220000000800 */
[----:B------:R-:W0:Y:S07]  /*3cc0*/  LDCU UR6, c[0x0][0x394] ;  /* 0x00007280ff0677ac */ /* 0x000e2e0008000800 */
[----:B---3--:R-:W3:Y:S01]  /*3cd0*/  LDC.64 R18, c[0x0][0x418] ;  /* 0x00010600ff127b82 */ /* 0x008ee20000000a00 */
[----:B----4-:R-:W-:-:S05]  /*3ce0*/  IMAD R23, R47, R0, -0x1 ;  /* 0xffffffff2f177424 */ /* 0x010fca00078e0200 */
[----:B------:R-:W-:-:S05]  /*3cf0*/  IADD3 R2, PT, PT, R23, R2, RZ ;  /* 0x0000000217027210 */ /* 0x000fca0007ffe0ff */
[----:B0-----:R-:W-:-:S04]  /*3d00*/  IMAD R23, R2, UR6, R9 ;  /* 0x0000000602177c24 */ /* 0x001fc8000f8e0209 */
[----:B---3--:R-:W-:-:S05]  /*3d10*/  IMAD.WIDE R18, R23, 0x8, R18 ;  /* 0x0000000817127825 */ /* 0x008fca00078e0212 */
[----:B------:R3:W-:Y:S01]  /*3d20*/  STG.E.64 desc[UR10][R18.64], R16 ;  /* 0x0000001012007986 */ /* 0x0007e2000c101b0a */
[----:B------:R-:W-:Y:S05]  /*3d30*/  @P2 BRA `(.L_x_35) ;  /* 0xffffffd000a02947 */ /* 0x000fea000383ffff */
.L_x_0:
[----:B------:R-:W-:Y:S01]  /*3d40*/  IMAD.IADD R8, R7, 0x1, R8 ;  /* 0x0000000107087824 */ /* 0x000fe200078e0208 */
[----:B------:R-:W-:Y:S06]  /*3d50*/  @P1 BRA `(.L_x_36) ;  /* 0xffffffc4003c1947 */ /* 0x000fec000383ffff */
[----:B------:R-:W-:Y:S05]  /*3d60*/  EXIT ;  /* 0x000000000000794d */ /* 0x000fea0003800000 */
        .weak           $__internal_0_$__cuda_sm20_dblrcp_rn_slowpath_v3
        .type           $__internal_0_$__cuda_sm20_dblrcp_rn_slowpath_v3,@function
        .size           $__internal_0_$__cuda_sm20_dblrcp_rn_slowpath_v3,($__internal_1_$__cuda_sm20_div_rn_f64_full - $__internal_0_$__cuda_sm20_dblrcp_rn_slowpath_v3)
$__internal_0_$__cuda_sm20_dblrcp_rn_slowpath_v3:
[----:B------:R-:W-:Y:S01]  /*3d70*/  MOV R26, R28 ;  /* 0x0000001c001a7202 */ /* 0x000fe20000000f00 */
[----:B------:R-:W-:Y:S05]  /*3d80*/  BSSY.RECONVERGENT B3, `(.L_x_37) ;  /* 0x0000024000037945 */ /* 0x000fea0003800200 */
[----:B------:R-:W-:-:S14]  /*3d90*/  DSETP.GTU.AND P0, PT, |R26|, +INF , PT ;  /* 0x7ff000001a00742a */ /* 0x000fdc0003f0c200 */
[----:B------:R-:W-:Y:S05]  /*3da0*/  @P0 BRA `(.L_x_38) ;  /* 0x00000000007c0947 */ /* 0x000fea0003800000 */
[----:B------:R-:W-:-:S04]  /*3db0*/  LOP3.LUT R31, R27, 0x7fffffff, RZ, 0xc0, !PT ;  /* 0x7fffffff1b1f7812 */ /* 0x000fc800078ec0ff */
[----:B------:R-:W-:-:S04]  /*3dc0*/  IADD3 R28, PT, PT, R31, -0x1, RZ ;  /* 0xffffffff1f1c7810 */ /* 0x000fc80007ffe0ff */
[----:B------:R-:W-:-:S13]  /*3dd0*/  ISETP.GE.U32.AND P0, PT, R28, 0x7fefffff, PT ;  /* 0x7fefffff1c00780c */ /* 0x000fda0003f06070 */
[----:B------:R-:W-:Y:S01]  /*3de0*/  @P0 LOP3.LUT R29, R27, 0x7ff00000, RZ, 0x3c, !PT ;  /* 0x7ff000001b1d0812 */ /* 0x000fe200078e3cff */
[----:B------:R-:W-:Y:S01]  /*3df0*/  @P0 IMAD.MOV.U32 R28, RZ, RZ, RZ ;  /* 0x000000ffff1c0224 */ /* 0x000fe200078e00ff */
[----:B------:R-:W-:Y:S06]  /*3e00*/  @P0 BRA `(.L_x_39) ;  /* 0x00000000006c0947 */ /* 0x000fec0003800000 */
[----:B------:R-:W-:-:S13]  /*3e10*/  ISETP.GE.U32.AND P0, PT, R31, 0x1000001, PT ;  /* 0x010000011f00780c */ /* 0x000fda0003f06070 */
[----:B------:R-:W-:Y:S05]  /*3e20*/  @!P0 BRA `(.L_x_40) ;  /* 0x0000000000348947 */ /* 0x000fea0003800000 */
[----:B------:R-:W-:Y:S02]  /*3e30*/  IADD3 R29, PT, PT, R27, -0x3fe00000, RZ ;  /* 0xc02000001b1d7810 */ /* 0x000fe40007ffe0ff */
[----:B------:R-:W-:Y:S02]  /*3e40*/  MOV R28, R26 ;  /* 0x0000001a001c7202 */ /* 0x000fe40000000f00 */
[----:B------:R-:W0:Y:S04]  /*3e50*/  MUFU.RCP64H R31, R29 ;  /* 0x0000001d001f7308 */ /* 0x000e280000001800 */
[----:B0-----:R-:W-:-:S08]  /*3e60*/  DFMA R34, -R28, R30, 1 ;  /* 0x3ff000001c22742b */ /* 0x001fd0000000011e */
[----:B------:R-:W-:-:S08]  /*3e70*/  DFMA R34, R34, R34, R34 ;  /* 0x000000222222722b */ /* 0x000fd00000000022 */
[----:B------:R-:W-:-:S08]  /*3e80*/  DFMA R34, R30, R34, R30 ;  /* 0x000000221e22722b */ /* 0x000fd0000000001e */
[----:B------:R-:W-:-:S08]  /*3e90*/  DFMA R30, -R28, R34, 1 ;  /* 0x3ff000001c1e742b */ /* 0x000fd00000000122 */
[----:B------:R-:W-:-:S08]  /*3ea0*/  DFMA R30, R34, R30, R34 ;  /* 0x0000001e221e722b */ /* 0x000fd00000000022 */
[----:B------:R-:W-:-:S08]  /*3eb0*/  DMUL R30, R30, 2.2250738585072013831e-308 ;  /* 0x001000001e1e7828 */ /* 0x000fd00000000000 */
[----:B------:R-:W-:-:S08]  /*3ec0*/  DFMA R26, -R26, R30, 1 ;  /* 0x3ff000001a1a742b */ /* 0x000fd0000000011e */
[----:B------:R-:W-:-:S08]  /*3ed0*/  DFMA R26, R26, R26, R26 ;  /* 0x0000001a1a1a722b */ /* 0x000fd0000000001a */
[----:B------:R-:W-:Y:S01]  /*3ee0*/  DFMA R28, R30, R26, R30 ;  /* 0x0000001a1e1c722b */ /* 0x000fe2000000001e */
[----:B------:R-:W-:Y:S10]  /*3ef0*/  BRA `(.L_x_39) ;  /* 0x0000000000307947 */ /* 0x000ff40003800000 */
.L_x_40:
[----:B------:R-:W-:Y:S01]  /*3f00*/  DMUL R26, R26, 8.11296384146066816958e+31 ;  /* 0x469000001a1a7828 */ /* 0x000fe20000000000 */
[----:B------:R-:W-:-:S05]  /*3f10*/  IMAD.MOV.U32 R28, RZ, RZ, R30 ;  /* 0x000000ffff1c7224 */ /* 0x000fca00078e001e */
[----:B------:R-:W0:Y:S02]  /*3f20*/  MUFU.RCP64H R29, R27 ;  /* 0x0000001b001d7308 */ /* 0x000e240000001800 */
[----:B0-----:R-:W-:-:S08]  /*3f30*/  DFMA R30, -R26, R28, 1 ;  /* 0x3ff000001a1e742b */ /* 0x001fd0000000011c */
[----:B------:R-:W-:-:S08]  /*3f40*/  DFMA R30, R30, R30, R30 ;  /* 0x0000001e1e1e722b */ /* 0x000fd0000000001e */
[----:B------:R-:W-:-:S08]  /*3f50*/  DFMA R30, R28, R30, R28 ;  /* 0x0000001e1c1e722b */ /* 0x000fd0000000001c */
[----:B------:R-:W-:-:S08]  /*3f60*/  DFMA R28, -R26, R30, 1 ;  /* 0x3ff000001a1c742b */ /* 0x000fd0000000011e */
[----:B------:R-:W-:-:S08]  /*3f70*/  DFMA R28, R30, R28, R30 ;  /* 0x0000001c1e1c722b */ /* 0x000fd0000000001e */
[----:B------:R-:W-:Y:S01]  /*3f80*/  DMUL R28, R28, 8.11296384146066816958e+31 ;  /* 0x469000001c1c7828 */ /* 0x000fe20000000000 */
[----:B------:R-:W-:Y:S10]  /*3f90*/  BRA `(.L_x_39) ;  /* 0x0000000000087947 */ /* 0x000ff40003800000 */
.L_x_38:
[----:B------:R-:W-:Y:S02]  /*3fa0*/  LOP3.LUT R29, R27, 0x80000, RZ, 0xfc, !PT ;  /* 0x000800001b1d7812 */ /* 0x000fe400078efcff */
[----:B------:R-:W-:-:S07]  /*3fb0*/  MOV R28, R26 ;  /* 0x0000001a001c7202 */ /* 0x000fce0000000f00 */
.L_x_39:
[----:B------:R-:W-:Y:S05]  /*3fc0*/  BSYNC.RECONVERGENT B3 ;  /* 0x0000000000037941 */ /* 0x000fea0003800200 */
.L_x_37:
[----:B------:R-:W-:-:S04]  /*3fd0*/  MOV R33, 0x0 ;  /* 0x0000000000217802 */ /* 0x000fc80000000f00 */
[----:B------:R-:W-:Y:S05]  /*3fe0*/  RET.REL.NODEC R32 `(GPU_sweep) ;  /* 0xffffffc020047950 */ /* 0x000fea0003c3ffff */
        .weak           $__internal_1_$__cuda_sm20_div_rn_f64_full
        .type           $__internal_1_$__cuda_sm20_div_rn_f64_full,@function
        .size           $__internal_1_$__cuda_sm20_div_rn_f64_full,(.L_x_56 - $__internal_1_$__cuda_sm20_div_rn_f64_full)
$__internal_1_$__cuda_sm20_div_rn_f64_full:
[C---:B------:R-:W-:Y:S01]  /*3ff0*/  FSETP.GEU.AND P0, PT, |R19|.reuse, 1.469367938527859385e-39, PT ;  /* 0x001000001300780b */ /* 0x040fe20003f0e200 */
[----:B------:R-:W-:Y:S01]  /*4000*/  IMAD.MOV.U32 R28, RZ, RZ, 0x1 ;  /* 0x00000001ff1c7424 */ /* 0x000fe200078e00ff */
[----:B------:R-:W-:Y:S01]  /*4010*/  LOP3.LUT R36, R19, 0x800fffff, RZ, 0xc0, !PT ;  /* 0x800fffff13247812 */ /* 0x000fe200078ec0ff */
[----:B------:R-:W-:Y:S01]  /*4020*/  BSSY.RECONVERGENT B3, `(.L_x_41) ;  /* 0x0000057000037945 */ /* 0x000fe20003800200 */
[----:B------:R-:W-:Y:S02]  /*4030*/  MOV R27, R31 ;  /* 0x0000001f001b7202 */ /* 0x000fe40000000f00 */
[----:B------:R-:W-:Y:S01]  /*4040*/  LOP3.LUT R37, R36, 0x3ff00000, RZ, 0xfc, !PT ;  /* 0x3ff0000024257812 */ /* 0x000fe200078efcff */
[----:B------:R-:W-:Y:S01]  /*4050*/  IMAD.MOV.U32 R36, RZ, RZ, R18 ;  /* 0x000000ffff247224 */ /* 0x000fe200078e0012 */
[----:B------:R-:W-:Y:S02]  /*4060*/  FSETP.GEU.AND P4, PT, |R27|, 1.469367938527859385e-39, PT ;  /* 0x001000001b00780b */ /* 0x000fe40003f8e200 */
[----:B------:R-:W-:-:S02]  /*4070*/  MOV R26, R30 ;  /* 0x0000001e001a7202 */ /* 0x000fc40000000f00 */
[----:B------:R-:W-:Y:S01]  /*4080*/  LOP3.LUT R41, R27, 0x7ff00000, RZ, 0xc0, !PT ;  /* 0x7ff000001b297812 */ /* 0x000fe200078ec0ff */
[----:B------:R-:W-:Y:S01]  /*4090*/  @!P0 DMUL R36, R18, 8.98846567431157953865e+307 ;  /* 0x7fe0000012248828 */ /* 0x000fe20000000000 */
[----:B------:R-:W-:Y:S02]  /*40a0*/  LOP3.LUT R42, R19, 0x7ff00000, RZ, 0xc0, !PT ;  /* 0x7ff00000132a7812 */ /* 0x000fe400078ec0ff */
[----:B------:R-:W-:Y:S02]  /*40b0*/  MOV R43, R41 ;  /* 0x00000029002b7202 */ /* 0x000fe40000000f00 */
[----:B------:R-:W-:Y:S01]  /*40c0*/  ISETP.GE.U32.AND P3, PT, R41, R42, PT ;  /* 0x0000002a2900720c */ /* 0x000fe20003f66070 */
[----:B------:R-:W0:Y:S02]  /*40d0*/  MUFU.RCP64H R29, R37 ;  /* 0x00000025001d7308 */ /* 0x000e240000001800 */
[----:B------:R-:W-:Y:S02]  /*40e0*/  @!P4 LOP3.LUT R30, R19, 0x7ff00000, RZ, 0xc0, !PT ;  /* 0x7ff00000131ec812 */ /* 0x000fe400078ec0ff */
[----:B------:R-:W-:-:S02]  /*40f0*/  @!P0 LOP3.LUT R42, R37, 0x7ff00000, RZ, 0xc0, !PT ;  /* 0x7ff00000252a8812 */ /* 0x000fc400078ec0ff */
[----:B------:R-:W-:Y:S02]  /*4100*/  @!P4 ISETP.GE.U32.AND P5, PT, R41, R30, PT ;  /* 0x0000001e2900c20c */ /* 0x000fe40003fa6070 */
[----:B------:R-:W-:-:S04]  /*4110*/  MOV R30, 0x1ca00000 ;  /* 0x1ca00000001e7802 */ /* 0x000fc80000000f00 */
[----:B------:R-:W-:-:S04]  /*4120*/  @!P4 SEL R31, R30, 0x63400000, !P5 ;  /* 0x634000001e1fc807 */ /* 0x000fc80006800000 */
[----:B------:R-:W-:Y:S01]  /*4130*/  @!P4 LOP3.LUT R34, R31, 0x80000000, R27, 0xf8, !PT ;  /* 0x800000001f22c812 */ /* 0x000fe200078ef81b */
[----:B0-----:R-:W-:-:S03]  /*4140*/  DFMA R32, R28, -R36, 1 ;  /* 0x3ff000001c20742b */ /* 0x001fc60000000824 */
[----:B------:R-:W-:Y:S01]  /*4150*/  @!P4 LOP3.LUT R35, R34, 0x100000, RZ, 0xfc, !PT ;  /* 0x001000002223c812 */ /* 0x000fe200078efcff */
[----:B------:R-:W-:-:S04]  /*4160*/  @!P4 IMAD.MOV.U32 R34, RZ, RZ, RZ ;  /* 0x000000ffff22c224 */ /* 0x000fc800078e00ff */
[----:B------:R-:W-:-:S08]  /*4170*/  DFMA R32, R32, R32, R32 ;  /* 0x000000202020722b */ /* 0x000fd00000000020 */
[----:B------:R-:W-:Y:S01]  /*4180*/  DFMA R32, R28, R32, R28 ;  /* 0x000000201c20722b */ /* 0x000fe2000000001c */
[----:B------:R-:W-:Y:S02]  /*4190*/  SEL R29, R30, 0x63400000, !P3 ;  /* 0x634000001e1d7807 */ /* 0x000fe40005800000 */
[----:B------:R-:W-:Y:S02]  /*41a0*/  MOV R28, R26 ;  /* 0x0000001a001c7202 */ /* 0x000fe40000000f00 */
[----:B------:R-:W-:-:S03]  /*41b0*/  LOP3.LUT R29, R29, 0x800fffff, R27, 0xf8, !PT ;  /* 0x800fffff1d1d7812 */ /* 0x000fc600078ef81b */
[----:B------:R-:W-:-:S03]  /*41c0*/  DFMA R30, R32, -R36, 1 ;  /* 0x3ff00000201e742b */ /* 0x000fc60000000824 */
[----:B------:R-:W-:-:S05]  /*41d0*/  @!P4 DFMA R28, R28, 2, -R34 ;  /* 0x400000001c1cc82b */ /* 0x000fca0000000822 */
[----:B------:R-:W-:-:S05]  /*41e0*/  DFMA R30, R32, R30, R32 ;  /* 0x0000001e201e722b */ /* 0x000fca0000000020 */
[----:B------:R-:W-:-:S03]  /*41f0*/  @!P4 LOP3.LUT R43, R29, 0x7ff00000, RZ, 0xc0, !PT ;  /* 0x7ff000001d2bc812 */ /* 0x000fc600078ec0ff */
[----:B------:R-:W-:Y:S01]  /*4200*/  DMUL R32, R30, R28 ;  /* 0x0000001c1e207228 */ /* 0x000fe20000000000 */
[----:B------:R-:W-:-:S04]  /*4210*/  IADD3 R44, PT, PT, R43, -0x1, RZ ;  /* 0xffffffff2b2c7810 */ /* 0x000fc80007ffe0ff */
[----:B------:R-:W-:Y:S01]  /*4220*/  ISETP.GT.U32.AND P0, PT, R44, 0x7feffffe, PT ;  /* 0x7feffffe2c00780c */ /* 0x000fe20003f04070 */
[----:B------:R-:W-:Y:S02]  /*4230*/  VIADD R44, R42, 0xffffffff ;  /* 0xffffffff2a2c7836 */ /* 0x000fe40000000000 */
[----:B------:R-:W-:-:S03]  /*4240*/  DFMA R34, R32, -R36, R28 ;  /* 0x800000242022722b */ /* 0x000fc6000000001c */
[----:B------:R-:W-:-:S05]  /*4250*/  ISETP.GT.U32.OR P0, PT, R44, 0x7feffffe, P0 ;  /* 0x7feffffe2c00780c */ /* 0x000fca0000704470 */
[----:B------:R-:W-:-:S08]  /*4260*/  DFMA R34, R30, R34, R32 ;  /* 0x000000221e22722b */ /* 0x000fd00000000020 */
[----:B------:R-:W-:Y:S05]  /*4270*/  @P0 BRA `(.L_x_42) ;  /* 0x0000000000700947 */ /* 0x000fea0003800000 */
[----:B------:R-:W-:Y:S02]  /*4280*/  LOP3.LUT R30, R19, 0x7ff00000, RZ, 0xc0, !PT ;  /* 0x7ff00000131e7812 */ /* 0x000fe400078ec0ff */
[----:B------:R-:W-:Y:S02]  /*4290*/  MOV R27, 0x1ca00000 ;  /* 0x1ca00000001b7802 */ /* 0x000fe40000000f00 */
[CC--:B------:R-:W-:Y:S02]  /*42a0*/  VIADDMNMX R26, R41.reuse, -R30.reuse, 0xb9600000, !PT ;  /* 0xb9600000291a7446 */ /* 0x0c0fe4000780091e */
[----:B------:R-:W-:Y:S02]  /*42b0*/  ISETP.GE.U32.AND P0, PT, R41, R30, PT ;  /* 0x0000001e2900720c */ /* 0x000fe40003f06070 */
[----:B------:R-:W-:Y:S02]  /*42c0*/  VIMNMX R26, PT, PT, R26, 0x46a00000, PT ;  /* 0x46a000001a1a7848 */ /* 0x000fe40003fe0100 */
[----:B------:R-:W-:-:S04]  /*42d0*/  SEL R27, R27, 0x63400000, !P0 ;  /* 0x634000001b1b7807 */ /* 0x000fc80004000000 */
[----:B------:R-:W-:Y:S02]  /*42e0*/  IADD3 R32, PT, PT, -R27, R26, RZ ;  /* 0x0000001a1b207210 */ /* 0x000fe40007ffe1ff */
[----:B------:R-:W-:-:S03]  /*42f0*/  MOV R26, RZ ;  /* 0x000000ff001a7202 */ /* 0x000fc60000000f00 */
[----:B------:R-:W-:-:S06]  /*4300*/  VIADD R27, R32, 0x7fe00000 ;  /* 0x7fe00000201b7836 */ /* 0x000fcc0000000000 */
[----:B------:R-:W-:-:S10]  /*4310*/  DMUL R30, R34, R26 ;  /* 0x0000001a221e7228 */ /* 0x000fd40000000000 */
[----:B------:R-:W-:-:S13]  /*4320*/  FSETP.GTU.AND P0, PT, |R31|, 1.469367938527859385e-39, PT ;  /* 0x001000001f00780b */ /* 0x000fda0003f0c200 */
[----:B------:R-:W-:Y:S05]  /*4330*/  @P0 BRA `(.L_x_43) ;  /* 0x0000000000940947 */ /* 0x000fea0003800000 */
[----:B------:R-:W-:Y:S01]  /*4340*/  DFMA R28, R34, -R36, R28 ;  /* 0x80000024221c722b */ /* 0x000fe2000000001c */
[----:B------:R-:W-:-:S09]  /*4350*/  MOV R26, RZ ;  /* 0x000000ff001a7202 */ /* 0x000fd20000000f00 */
[C---:B------:R-:W-:Y:S02]  /*4360*/  FSETP.NEU.AND P0, PT, R29.reuse, RZ, PT ;  /* 0x000000ff1d00720b */ /* 0x040fe40003f0d000 */
[----:B------:R-:W-:-:S04]  /*4370*/  LOP3.LUT R33, R29, 0x80000000, R19, 0x48, !PT ;  /* 0x800000001d217812 */ /* 0x000fc800078e4813 */
[----:B------:R-:W-:-:S07]  /*4380*/  LOP3.LUT R27, R33, R27, RZ, 0xfc, !PT ;  /* 0x0000001b211b7212 */ /* 0x000fce00078efcff */
[----:B------:R-:W-:Y:S05]  /*4390*/  @!P0 BRA `(.L_x_43) ;  /* 0x00000000007c8947 */ /* 0x000fea0003800000 */
[----:B------:R-:W-:Y:S01]  /*43a0*/  IMAD.MOV R19, RZ, RZ, -R32 ;  /* 0x000000ffff137224 */ /* 0x000fe200078e0a20 */
[----:B------:R-:W-:Y:S01]  /*43b0*/  MOV R18, RZ ;  /* 0x000000ff00127202 */ /* 0x000fe20000000f00 */
[----:B------:R-:W-:-:S05]  /*43c0*/  DMUL.RP R26, R34, R26 ;  /* 0x0000001a221a7228 */ /* 0x000fca0000008000 */
[----:B------:R-:W-:-:S05]  /*43d0*/  DFMA R18, R30, -R18, R34 ;  /* 0x800000121e12722b */ /* 0x000fca0000000022 */
[----:B------:R-:W-:Y:S02]  /*43e0*/  LOP3.LUT R33, R27, R33, RZ, 0x3c, !PT ;  /* 0x000000211b217212 */ /* 0x000fe400078e3cff */
[----:B------:R-:W-:-:S04]  /*43f0*/  IADD3 R18, PT, PT, -R32, -0x43300000, RZ ;  /* 0xbcd0000020127810 */ /* 0x000fc80007ffe1ff */
[----:B------:R-:W-:-:S04]  /*4400*/  FSETP.NEU.AND P0, PT, |R19|, R18, PT ;  /* 0x000000121300720b */ /* 0x000fc80003f0d200 */
[----:B------:R-:W-:Y:S02]  /*4410*/  FSEL R30, R26, R30, !P0 ;  /* 0x0000001e1a1e7208 */ /* 0x000fe40004000000 */
[----:B------:R-:W-:Y:S01]  /*4420*/  FSEL R31, R33, R31, !P0 ;  /* 0x0000001f211f7208 */ /* 0x000fe20004000000 */
[----:B------:R-:W-:Y:S06]  /*4430*/  BRA `(.L_x_43) ;  /* 0x0000000000547947 */ /* 0x000fec0003800000 */
.L_x_42:
[----:B------:R-:W-:-:S14]  /*4440*/  DSETP.NAN.AND P0, PT, R26, R26, PT ;  /* 0x0000001a1a00722a */ /* 0x000fdc0003f08000 */
[----:B------:R-:W-:Y:S05]  /*4450*/  @P0 BRA `(.L_x_44) ;  /* 0x0000000000440947 */ /* 0x000fea0003800000 */
[----:B------:R-:W-:-:S14]  /*4460*/  DSETP.NAN.AND P0, PT, R18, R18, PT ;  /* 0x000000121200722a */ /* 0x000fdc0003f08000 */
[----:B------:R-:W-:Y:S05]  /*4470*/  @P0 BRA `(.L_x_45) ;  /* 0x0000000000300947 */ /* 0x000fea0003800000 */
[----:B------:R-:W-:Y:S01]  /*4480*/  ISETP.NE.AND P0, PT, R43, R42, PT ;  /* 0x0000002a2b00720c */ /* 0x000fe20003f05270 */
[----:B------:R-:W-:Y:S01]  /*4490*/  IMAD.MOV.U32 R31, RZ, RZ, -0x80000 ;  /* 0xfff80000ff1f7424 */ /* 0x000fe200078e00ff */
[----:B------:R-:W-:-:S11]  /*44a0*/  MOV R30, 0x0 ;  /* 0x00000000001e7802 */ /* 0x000fd60000000f00 */
[----:B------:R-:W-:Y:S05]  /*44b0*/  @!P0 BRA `(.L_x_43) ;  /* 0x0000000000348947 */ /* 0x000fea0003800000 */
[----:B------:R-:W-:Y:S02]  /*44c0*/  ISETP.NE.AND P0, PT, R43, 0x7ff00000, PT ;  /* 0x7ff000002b00780c */ /* 0x000fe40003f05270 */
[----:B------:R-:W-:Y:S02]  /*44d0*/  LOP3.LUT R31, R27, 0x80000000, R19, 0x48, !PT ;  /* 0x800000001b1f7812 */ /* 0x000fe400078e4813 */
[----:B------:R-:W-:-:S13]  /*44e0*/  ISETP.EQ.OR P0, PT, R42, RZ, !P0 ;  /* 0x000000ff2a00720c */ /* 0x000fda0004702670 */
[----:B------:R-:W-:Y:S02]  /*44f0*/  @P0 LOP3.LUT R18, R31, 0x7ff00000, RZ, 0xfc, !PT ;  /* 0x7ff000001f120812 */ /* 0x000fe400078efcff */
[----:B------:R-:W-:Y:S02]  /*4500*/  @!P0 MOV R30, RZ ;  /* 0x000000ff001e8202 */ /* 0x000fe40000000f00 */
[----:B------:R-:W-:Y:S01]  /*4510*/  @P0 MOV R30, RZ ;  /* 0x000000ff001e0202 */ /* 0x000fe20000000f00 */
[----:B------:R-:W-:Y:S01]  /*4520*/  @P0 IMAD.MOV.U32 R31, RZ, RZ, R18 ;  /* 0x000000ffff1f0224 */ /* 0x000fe200078e0012 */
[----:B------:R-:W-:Y:S06]  /*4530*/  BRA `(.L_x_43) ;  /* 0x0000000000147947 */ /* 0x000fec0003800000 */
.L_x_45:
[----:B------:R-:W-:Y:S02]  /*4540*/  LOP3.LUT R31, R19, 0x80000, RZ, 0xfc, !PT ;  /* 0x00080000131f7812 */ /* 0x000fe400078efcff */
[----:B------:R-:W-:Y:S01]  /*4550*/  MOV R30, R18 ;  /* 0x00000012001e7202 */ /* 0x000fe20000000f00 */
[----:B------:R-:W-:Y:S06]  /*4560*/  BRA `(.L_x_43) ;  /* 0x0000000000087947 */ /* 0x000fec0003800000 */
.L_x_44:
[----:B------:R-:W-:Y:S02]  /*4570*/  LOP3.LUT R31, R27, 0x80000, RZ, 0xfc, !PT ;  /* 0x000800001b1f7812 */ /* 0x000fe400078efcff */
[----:B------:R-:W-:-:S07]  /*4580*/  MOV R30, R26 ;  /* 0x0000001a001e7202 */ /* 0x000fce0000000f00 */
.L_x_43:
[----:B------:R-:W-:Y:S05]  /*4590*/  BSYNC.RECONVERGENT B3 ;  /* 0x0000000000037941 */ /* 0x000fea0003800200 */
.L_x_41:
[----:B------:R-:W-:Y:S02]  /*45a0*/  HFMA2 R41, -RZ, RZ, 0, 0 ;  /* 0x00000000ff297431 */ /* 0x000fe400000001ff */
[----:B------:R-:W-:Y:S01]  /*45b0*/  IMAD.MOV.U32 R18, RZ, RZ, R30 ;  /* 0x000000ffff127224 */ /* 0x000fe200078e001e */
[----:B------:R-:W-:Y:S01]  /*45c0*/  MOV R19, R31 ;  /* 0x0000001f00137202 */ /* 0x000fe20000000f00 */
[----:B------:R-:W-:Y:S06]  /*45d0*/  RET.REL.NODEC R40 `(GPU_sweep) ;  /* 0xffffffb828887950 */ /* 0x000fec0003c3ffff */
.L_x_46:
[----:B------:R-:W-:-:S00]  /*45e0*/  BRA `(.L_x_46) ;  /* 0xfffffffc00fc7947 */ /* 0x000fc0000383ffff */
[----:B------:R-:W-:-:S00]  /*45f0*/  NOP ;  /* 0x0000000000007918 */ /* 0x000fc00000000000 */
        /* <DEDUP_REMOVED lines=8> */
.L_x_56:


//--------------------- .text.cuda_test           --------------------------
	.section	.text.cuda_test,"ax",@progbits
	.align	128
        .global         cuda_test
        .type           cuda_test,@function
        .size           cuda_test,(.L_x_58 - cuda_test)
        .other          cuda_test,@"STO_CUDA_ENTRY STV_DEFAULT"
cuda_test:
.text.cuda_test:
[----:B------:R-:W0:Y:S08]  /*0000*/  LDC R1, c[0x0][0x37c] ;  /* 0x0000df00ff017b82 */ /* 0x000e300000000800 */
[----:B------:R-:W1:Y:S01]  /*0010*/  LDC R8, c[0x0][0x380] ;  /* 0x0000e000ff087b82 */ /* 0x000e620000000800 */
[----:B0-----:R-:W-:Y:S01]  /*0020*/  VIADD R1, R1, 0xfffffff8 ;  /* 0xfffffff801017836 */ /* 0x001fe20000000000 */
[----:B------:R-:W-:Y:S01]  /*0030*/  MOV R0, 0x8 ;  /* 0x0000000800007802 */ /* 0x000fe20000000f00 */
[----:B------:R-:W0:Y:S01]  /*0040*/  LDCU UR4, c[0x0][0x2f8] ;  /* 0x00005f00ff0477ac */ /* 0x000e220008000800 */
[----:B------:R-:W2:Y:S04]  /*0050*/  LDCU.64 UR6, c[0x4][URZ] ;  /* 0x01000000ff0677ac */ /* 0x000ea80008000a00 */
[----:B------:R3:W4:Y:S01]  /*0060*/  LDC.64 R2, c[0x4][R0] ;  /* 0x0100000000027b82 */ /* 0x0007220000000a00 */
[----:B------:R-:W5:Y:S01]  /*0070*/  LDCU UR5, c[0x0][0x2fc] ;  /* 0x00005f80ff0577ac */ /* 0x000f620008000800 */
[----:B0-----:R-:W-:Y:S01]  /*0080*/  IADD3 R6, P0, PT, R1, UR4, RZ ;  /* 0x0000000401067c10 */ /* 0x001fe2000ff1e0ff */
[----:B-1----:R3:W-:Y:S01]  /*0090*/  STL [R1], R8 ;  /* 0x0000000801007387 */ /* 0x0027e20000100800 */
[----:B--2---:R-:W-:-:S02]  /*00a0*/  IMAD.U32 R4, RZ, RZ, UR6 ;  /* 0x00000006ff047e24 */ /* 0x004fc4000f8e00ff */
[----:B------:R-:W-:Y:S01]  /*00b0*/  IMAD.U32 R5, RZ, RZ, UR7 ;  /* 0x00000007ff057e24 */ /* 0x000fe2000f8e00ff */
[----:B-----5:R-:W-:-:S08]  /*00c0*/  IADD3.X R7, PT, PT, RZ, UR5, RZ, P0, !PT ;  /* 0x00000005ff077c10 */ /* 0x020fd000087fe4ff */
[----:B------:R-:W-:-:S07]  /*00d0*/  LEPC R20, `(.L_x_47) ;  /* 0x000000001014794e */ /* 0x000fce0000000000 */
[----:B---34-:R-:W-:Y:S05]  /*00e0*/  CALL.ABS.NOINC R2 ;  /* 0x0000000002007343 */ /* 0x018fea0003c00000 */
.L_x_47:
[----:B------:R-:W0:Y:S08]  /*00f0*/  S2UR UR4, SR_CTAID.X ;  /* 0x00000000000479c3 */ /* 0x000e300000002500 */
[----:B------:R-:W0:Y:S02]  /*0100*/  LDC R0, c[0x0][0x380] ;  /* 0x0000e000ff007b82 */ /* 0x000e240000000800 */
[----:B0-----:R-:W-:-:S13]  /*0110*/  ISETP.LE.AND P0, PT, R0, UR4, PT ;  /* 0x0000000400007c0c */ /* 0x001fda000bf03270 */
[----:B------:R-:W-:Y:S05]  /*0120*/  @P0 EXIT ;  /* 0x000000000000094d */ /* 0x000fea0003800000 */
[----:B------:R-:W0:Y:S02]  /*0130*/  LDC R0, c[0x0][0x38c] ;  /* 0x0000e300ff007b82 */ /* 0x000e240000000800 */
[----:B0-----:R-:W-:-:S13]  /*0140*/  ISETP.GE.AND P0, PT, R0, 0x1, PT ;  /* 0x000000010000780c */ /* 0x001fda0003f06270 */
[----:B------:R-:W-:Y:S05]  /*0150*/  @!P0 EXIT ;  /* 0x000000000000894d */ /* 0x000fea0003800000 */
[----:B------:R-:W0:Y:S01]  /*0160*/  LDC R11, c[0x0][0x360] ;  /* 0x0000d800ff0b7b82 */ /* 0x000e220000000800 */
[----:B------:R-:W1:Y:S01]  /*0170*/  S2R R15, SR_TID.X ;  /* 0x00000000000f7919 */ /* 0x000e620000002100 */
[----:B------:R-:W-:-:S06]  /*0180*/  IMAD.U32 R0, RZ, RZ, UR4 ;  /* 0x00000004ff007e24 */ /* 0x000fcc000f8e00ff */
[----:B------:R-:W2:Y:S08]  /*0190*/  LDC.64 R18, c[0x0][0x358] ;  /* 0x0000d600ff127b82 */ /* 0x000eb00000000a00 */
[----:B------:R-:W3:Y:S02]  /*01a0*/  LDC R13, c[0x0][0x370] ;  /* 0x0000dc00ff0d7b82 */ /* 0x000ee40000000800 */
.L_x_53:
[----:B------:R-:W4:Y:S01]  /*01b0*/  LDCU UR4, c[0x0][0x380] ;  /* 0x00007000ff0477ac */ /* 0x000f220008000800 */
[----:B------:R-:W-:Y:S01]  /*01c0*/  IMAD.MOV.U32 R17, RZ, RZ, R0 ;  /* 0x000000ffff117224 */ /* 0x000fe200078e0000 */
[----:B---3--:R-:W-:Y:S01]  /*01d0*/  IADD3 R0, PT, PT, R13, R0, RZ ;  /* 0x000000000d007210 */ /* 0x008fe20007ffe0ff */
[----:B------:R-:W-:Y:S01]  /*01e0*/  BSSY.RECONVERGENT B0, `(.L_x_48) ;  /* 0x000001b000007945 */ /* 0x000fe20003800200 */
[----:B------:R-:W-:Y:S02]  /*01f0*/  IMAD.MOV.U32 R8, RZ, RZ, RZ ;  /* 0x000000ffff087224 */ /* 0x000fe400078e00ff */
[----:B-1--4-:R-:W-:-:S13]  /*0200*/  ISETP.GE.AND P0, PT, R0, UR4, PT ;  /* 0x0000000400007c0c */ /* 0x012fda000bf06270 */
.L_x_52:
[----:B-1----:R-:W1:Y:S01]  /*0210*/  LDC R12, c[0x0][0x384] ;  /* 0x0000e100ff0c7b82 */ /* 0x002e620000000800 */
[----:B------:R-:W-:Y:S01]  /*0220*/  BSSY.RECONVERGENT B1, `(.L_x_49) ;  /* 0x0000012000017945 */ /* 0x000fe20003800200 */
[----:B-1----:R-:W-:-:S13]  /*0230*/  ISETP.GE.AND P1, PT, R15, R12, PT ;  /* 0x0000000c0f00720c */ /* 0x002fda0003f26270 */
[----:B------:R-:W-:Y:S05]  /*0240*/  @P1 BRA `(.L_x_50) ;  /* 0x00000000003c1947 */ /* 0x000fea0003800000 */
[----:B------:R-:W1:Y:S01]  /*0250*/  LDCU UR4, c[0x0][0x38c] ;  /* 0x00007180ff0477ac */ /* 0x000e620008000800 */
[----:B------:R-:W3:Y:S01]  /*0260*/  LDC.64 R4, c[0x0][0x390] ;  /* 0x0000e400ff047b82 */ /* 0x000ee20000000a00 */
[----:B------:R-:W-:Y:S02]  /*0270*/  HFMA2 R6, -RZ, RZ, 0, 0 ;  /* 0x00000000ff067431 */ /* 0x000fe400000001ff */
[----:B------:R-:W-:Y:S02]  /*0280*/  IMAD.MOV.U32 R10, RZ, RZ, R15 ;  /* 0x000000ffff0a7224 */ /* 0x000fe400078e000f */
[----:B------:R-:W-:Y:S02]  /*0290*/  IMAD.MOV.U32 R7, RZ, RZ, 0x3ff00000 ;  /* 0x3ff00000ff077424 */ /* 0x000fe400078e00ff */
[----:B-1----:R-:W-:-:S04]  /*02a0*/  IMAD R2, R17, UR4, R8 ;  /* 0x0000000411027c24 */ /* 0x002fc8000f8e0208 */
[----:B------:R-:W-:-:S07]  /*02b0*/  IMAD R9, R2, 0xc0, R15 ;  /* 0x000000c002097824 */ /* 0x000fce00078e020f */
.L_x_51:
[----:B0-----:R-:W-:Y:S01]  /*02c0*/  IMAD.IADD R10, R11, 0x1, R10 ;  /* 0x000000010b0a7824 */ /* 0x001fe200078e020a */
[----:B--2---:R-:W-:Y:S01]  /*02d0*/  R2UR UR4, R18 ;  /* 0x00000000120472ca */ /* 0x004fe200000e0000 */
[----:B-1-3--:R-:W-:Y:S01]  /*02e0*/  IMAD.WIDE R2, R9, 0x8, R4 ;  /* 0x0000000809027825 */ /* 0x00afe200078e0204 */
[----:B------:R-:W-:Y:S02]  /*02f0*/  R2UR UR5, R19 ;  /* 0x00000000130572ca */ /* 0x000fe400000e0000 */
[----:B------:R-:W-:Y:S02]  /*0300*/  ISETP.GE.AND P1, PT, R10, R12, PT ;  /* 0x0000000c0a00720c */ /* 0x000fe40003f26270 */
[----:B------:R-:W-:-:S09]  /*0310*/  IADD3 R9, PT, PT, R11, R9, RZ ;  /* 0x000000090b097210 */ /* 0x000fd20007ffe0ff */
[----:B------:R1:W-:Y:S02]  /*0320*/  STG.E.64 desc[UR4][R2.64], R6 ;  /* 0x0000000602007986 */ /* 0x0003e4000c101b04 */
[----:B------:R-:W-:Y:S05]  /*0330*/  @!P1 BRA `(.L_x_51) ;  /* 0xfffffffc00e09947 */ /* 0x000fea000383ffff */
.L_x_50:
[----:B------:R-:W-:Y:S05]  /*0340*/  BSYNC.RECONVERGENT B1 ;  /* 0x0000000000017941 */ /* 0x000fea0003800200 */
.L_x_49:
[----:B------:R-:W3:Y:S01]  /*0350*/  LDCU UR4, c[0x0][0x38c] ;  /* 0x00007180ff0477ac */ /* 0x000ee20008000800 */
[----:B------:R-:W-:-:S05]  /*0360*/  VIADD R8, R8, 0x1 ;  /* 0x0000000108087836 */ /* 0x000fca0000000000 */
[----:B---3--:R-:W-:-:S13]  /*0370*/  ISETP.NE.AND P1, PT, R8, UR4, PT ;  /* 0x0000000408007c0c */ /* 0x008fda000bf25270 */
[----:B------:R-:W-:Y:S05]  /*0380*/  @P1 BRA `(.L_x_52) ;  /* 0xfffffffc00a01947 */ /* 0x000fea000383ffff */
[----:B------:R-:W-:Y:S05]  /*0390*/  BSYNC.RECONVERGENT B0 ;  /* 0x0000000000007941 */ /* 0x000fea0003800200 */
.L_x_48:
[----:B------:R-:W-:Y:S05]  /*03a0*/  @!P0 BRA `(.L_x_53) ;  /* 0xfffffffc00808947 */ /* 0x000fea000383ffff */
[----:B------:R-:W-:Y:S05]  /*03b0*/  EXIT ;  /* 0x000000000000794d */ /* 0x000fea0003800000 */
.L_x_54:
        /* <DEDUP_REMOVED lines=12> */
.L_x_58:


//--------------------- .nv.global.init           --------------------------
	.section	.nv.global.init,"aw",@progbits
.nv.global.init:
	.type		$str,@object
	.size		$str,(.L_0 - $str)
$str:
        /*0000*/ 	.byte	0x61, 0x6e, 0x67, 0x6c, 0x65, 0x62, 0x61, 0x74, 0x63, 0x68, 0x20, 0x3d, 0x20, 0x25, 0x64, 0x0a
        /*0010*/ 	.byte	0x00
.L_0:


//--------------------- .nv.shared.GPU_sweep      --------------------------
	.section	.nv.shared.GPU_sweep,"aw",@nobits
	.sectionflags	@""
	.align	8
.nv.shared.GPU_sweep:
	.zero		6072


//--------------------- .nv.shared.reserved.0     --------------------------
	.section	.nv.shared.reserved.0,"aw",@nobits
	.weak		__nv_reservedSMEM_offset_0_alias
	.size		__nv_reservedSMEM_offset_0_alias, 0, 64
	.other		__nv_reservedSMEM_offset_0_alias,@"STO_CUDA_RESERVED_SHARED STV_DEFAULT"
__nv_reservedSMEM_offset_0_alias:
	.zero		0
	.zero		64


//--------------------- .nv.constant0.GPU_sweep   --------------------------
	.section	.nv.constant0.GPU_sweep,"a",@progbits
	.sectionflags	@""
	.align	4
.nv.constant0.GPU_sweep:
	.zero		1064


//--------------------- .nv.constant0.cuda_test   --------------------------
	.section	.nv.constant0.cuda_test,"a",@progbits
	.sectionflags	@""
	.align	4
.nv.constant0.cuda_test:
	.zero		920


//--------------------- SYMBOLS --------------------------

	.type		.nv.reservedSmem.offset0,@object
	.size		.nv.reservedSmem.offset0,0x4
	.type		.nv.reservedSmem.cap,@object
	.size		.nv.reservedSmem.cap,0x4
	.type		vprintf,@function
